//
// Generated by NVIDIA NVVM Compiler
//
// Compiler Build ID: CL-36424714
// Cuda compilation tools, release 13.0, V13.0.88
// Based on NVVM 20.0.0
//

.version 9.0
.target sm_100
.address_size 64

	// .globl	_Z16reciprocalKernelPfj
.func  (.param .b64 func_retval0) __internal_accurate_pow
(
	.param .b64 __internal_accurate_pow_param_0
)
;

.visible .entry _Z16reciprocalKernelPfj(
	.param .u64 .ptr .align 1 _Z16reciprocalKernelPfj_param_0,
	.param .u32 _Z16reciprocalKernelPfj_param_1
)
{
	.reg .pred 	%p<2>;
	.reg .b32 	%r<6>;
	.reg .b32 	%f<3>;
	.reg .b64 	%rd<5>;

	ld.param.u64 	%rd1, [_Z16reciprocalKernelPfj_param_0];
	ld.param.u32 	%r2, [_Z16reciprocalKernelPfj_param_1];
	mov.u32 	%r3, %ctaid.x;
	mov.u32 	%r4, %ntid.x;
	mov.u32 	%r5, %tid.x;
	mad.lo.s32 	%r1, %r3, %r4, %r5;
	setp.ge.u32 	%p1, %r1, %r2;
	@%p1 bra 	$L__BB0_2;
	cvta.to.global.u64 	%rd2, %rd1;
	mul.wide.u32 	%rd3, %r1, 4;
	add.s64 	%rd4, %rd2, %rd3;
	ld.global.f32 	%f1, [%rd4];
	rcp.rn.f32 	%f2, %f1;
	st.global.f32 	[%rd4], %f2;
$L__BB0_2:
	ret;

}
	// .globl	_Z15smoothingKernelPiPfS_mjj
.visible .entry _Z15smoothingKernelPiPfS_mjj(
	.param .u64 .ptr .align 1 _Z15smoothingKernelPiPfS_mjj_param_0,
	.param .u64 .ptr .align 1 _Z15smoothingKernelPiPfS_mjj_param_1,
	.param .u64 .ptr .align 1 _Z15smoothingKernelPiPfS_mjj_param_2,
	.param .u64 _Z15smoothingKernelPiPfS_mjj_param_3,
	.param .u32 _Z15smoothingKernelPiPfS_mjj_param_4,
	.param .u32 _Z15smoothingKernelPiPfS_mjj_param_5
)
{
	.reg .pred 	%p<14>;
	.reg .b32 	%r<90>;
	.reg .b32 	%f<36>;
	.reg .b64 	%rd<29>;

	ld.param.u64 	%rd7, [_Z15smoothingKernelPiPfS_mjj_param_0];
	ld.param.u64 	%rd6, [_Z15smoothingKernelPiPfS_mjj_param_1];
	ld.param.u64 	%rd8, [_Z15smoothingKernelPiPfS_mjj_param_2];
	ld.param.u64 	%rd9, [_Z15smoothingKernelPiPfS_mjj_param_3];
	ld.param.u32 	%r31, [_Z15smoothingKernelPiPfS_mjj_param_4];
	ld.param.u32 	%r32, [_Z15smoothingKernelPiPfS_mjj_param_5];
	cvta.to.global.u64 	%rd1, %rd7;
	cvta.to.global.u64 	%rd2, %rd8;
	mov.u32 	%r33, %ctaid.x;
	mov.u32 	%r34, %ntid.x;
	mov.u32 	%r35, %tid.x;
	mad.lo.s32 	%r36, %r33, %r34, %r35;
	cvt.u64.u32 	%rd3, %r36;
	setp.le.u64 	%p1, %rd9, %rd3;
	@%p1 bra 	$L__BB1_19;
	cvt.u32.u64 	%r37, %rd3;
	div.u32 	%r2, %r37, %r31;
	mul.lo.s32 	%r38, %r2, %r31;
	sub.s32 	%r1, %r37, %r38;
	setp.gt.s32 	%p2, %r2, 1;
	@%p2 bra 	$L__BB1_3;
	neg.s32 	%r85, %r2;
	mov.b32 	%r82, 3;
	bra.uni 	$L__BB1_4;
$L__BB1_3:
	add.s32 	%r40, %r32, -3;
	setp.gt.u32 	%p3, %r2, %r40;
	sub.s32 	%r41, %r32, %r2;
	selp.b32 	%r82, %r41, 3, %p3;
	mov.b32 	%r85, -2;
$L__BB1_4:
	setp.gt.s32 	%p4, %r1, 1;
	@%p4 bra 	$L__BB1_6;
	neg.s32 	%r83, %r1;
	mov.b32 	%r84, 3;
	bra.uni 	$L__BB1_7;
$L__BB1_6:
	add.s32 	%r44, %r31, -3;
	setp.gt.u32 	%p5, %r1, %r44;
	sub.s32 	%r45, %r31, %r1;
	selp.b32 	%r84, %r45, 3, %p5;
	mov.b32 	%r83, -2;
$L__BB1_7:
	setp.ge.s32 	%p6, %r85, %r82;
	cvta.to.global.u64 	%rd10, %rd6;
	shl.b64 	%rd11, %rd3, 2;
	add.s64 	%rd4, %rd10, %rd11;
	@%p6 bra 	$L__BB1_18;
	add.s32 	%r48, %r37, %r84;
	xor.b32  	%r49, %r48, 2;
	max.s32 	%r50, %r1, 2;
	mad.lo.s32 	%r51, %r31, %r2, %r50;
	sub.s32 	%r52, %r49, %r51;
	sub.s32 	%r53, %r48, %r51;
	add.s32 	%r11, %r53, 1;
	and.b32  	%r12, %r52, 3;
	add.s32 	%r13, %r83, 1;
	add.s32 	%r14, %r83, 2;
	add.s32 	%r15, %r83, 3;
	add.s32 	%r16, %r37, 3;
$L__BB1_9:
	setp.ge.s32 	%p7, %r83, %r84;
	@%p7 bra 	$L__BB1_17;
	setp.eq.s32 	%p8, %r12, 0;
	mul.lo.s32 	%r18, %r85, 5;
	ld.global.f32 	%f34, [%rd4];
	mov.u32 	%r86, %r83;
	@%p8 bra 	$L__BB1_14;
	setp.eq.s32 	%p9, %r12, 1;
	add.s32 	%r54, %r18, %r83;
	add.s32 	%r55, %r54, 12;
	mul.wide.s32 	%rd12, %r55, 4;
	add.s64 	%rd5, %rd2, %rd12;
	ld.global.u32 	%r56, [%rd5];
	cvt.rn.f32.s32 	%f8, %r56;
	mul.f32 	%f9, %f8, 0f3BCE168A;
	add.s32 	%r57, %r85, %r2;
	mad.lo.s32 	%r58, %r57, %r31, %r1;
	add.s32 	%r19, %r58, %r83;
	mul.wide.u32 	%rd13, %r19, 4;
	add.s64 	%rd14, %rd1, %rd13;
	ld.global.u32 	%r59, [%rd14];
	cvt.rn.f32.s32 	%f10, %r59;
	fma.rn.f32 	%f34, %f9, %f10, %f34;
	st.global.f32 	[%rd4], %f34;
	mov.u32 	%r86, %r13;
	@%p9 bra 	$L__BB1_14;
	setp.eq.s32 	%p10, %r12, 2;
	ld.global.u32 	%r60, [%rd5+4];
	cvt.rn.f32.s32 	%f11, %r60;
	mul.f32 	%f12, %f11, 0f3BCE168A;
	add.s32 	%r61, %r19, 1;
	mul.wide.u32 	%rd15, %r61, 4;
	add.s64 	%rd16, %rd1, %rd15;
	ld.global.u32 	%r62, [%rd16];
	cvt.rn.f32.s32 	%f13, %r62;
	fma.rn.f32 	%f34, %f12, %f13, %f34;
	st.global.f32 	[%rd4], %f34;
	mov.u32 	%r86, %r14;
	@%p10 bra 	$L__BB1_14;
	ld.global.u32 	%r63, [%rd5+8];
	cvt.rn.f32.s32 	%f14, %r63;
	mul.f32 	%f15, %f14, 0f3BCE168A;
	add.s32 	%r64, %r19, 2;
	mul.wide.u32 	%rd17, %r64, 4;
	add.s64 	%rd18, %rd1, %rd17;
	ld.global.u32 	%r65, [%rd18];
	cvt.rn.f32.s32 	%f16, %r65;
	fma.rn.f32 	%f34, %f15, %f16, %f34;
	st.global.f32 	[%rd4], %f34;
	mov.u32 	%r86, %r15;
$L__BB1_14:
	setp.lt.u32 	%p11, %r11, 3;
	@%p11 bra 	$L__BB1_17;
	add.s32 	%r89, %r86, 12;
	add.s32 	%r88, %r86, %r18;
	add.s32 	%r66, %r16, %r86;
	mad.lo.s32 	%r87, %r31, %r85, %r66;
$L__BB1_16:
	add.s32 	%r67, %r88, 12;
	mul.wide.s32 	%rd19, %r67, 4;
	add.s64 	%rd20, %rd2, %rd19;
	ld.global.u32 	%r68, [%rd20];
	cvt.rn.f32.s32 	%f17, %r68;
	mul.f32 	%f18, %f17, 0f3BCE168A;
	add.s32 	%r69, %r87, -2;
	add.s32 	%r70, %r87, -3;
	mul.wide.u32 	%rd21, %r70, 4;
	add.s64 	%rd22, %rd1, %rd21;
	ld.global.u32 	%r71, [%rd22];
	cvt.rn.f32.s32 	%f19, %r71;
	fma.rn.f32 	%f20, %f18, %f19, %f34;
	st.global.f32 	[%rd4], %f20;
	ld.global.u32 	%r72, [%rd20+4];
	cvt.rn.f32.s32 	%f21, %r72;
	mul.f32 	%f22, %f21, 0f3BCE168A;
	mul.wide.u32 	%rd23, %r69, 4;
	add.s64 	%rd24, %rd1, %rd23;
	ld.global.u32 	%r73, [%rd24];
	cvt.rn.f32.s32 	%f23, %r73;
	fma.rn.f32 	%f24, %f22, %f23, %f20;
	st.global.f32 	[%rd4], %f24;
	ld.global.u32 	%r74, [%rd20+8];
	cvt.rn.f32.s32 	%f25, %r74;
	mul.f32 	%f26, %f25, 0f3BCE168A;
	add.s32 	%r75, %r87, -1;
	mul.wide.u32 	%rd25, %r75, 4;
	add.s64 	%rd26, %rd1, %rd25;
	ld.global.u32 	%r76, [%rd26];
	cvt.rn.f32.s32 	%f27, %r76;
	fma.rn.f32 	%f28, %f26, %f27, %f24;
	st.global.f32 	[%rd4], %f28;
	ld.global.u32 	%r77, [%rd20+12];
	cvt.rn.f32.s32 	%f29, %r77;
	mul.f32 	%f30, %f29, 0f3BCE168A;
	mul.wide.u32 	%rd27, %r87, 4;
	add.s64 	%rd28, %rd1, %rd27;
	ld.global.u32 	%r78, [%rd28];
	cvt.rn.f32.s32 	%f31, %r78;
	fma.rn.f32 	%f34, %f30, %f31, %f28;
	st.global.f32 	[%rd4], %f34;
	add.s32 	%r27, %r89, 4;
	add.s32 	%r79, %r89, -8;
	add.s32 	%r88, %r88, 4;
	add.s32 	%r87, %r87, 4;
	setp.lt.s32 	%p12, %r79, %r84;
	mov.u32 	%r89, %r27;
	@%p12 bra 	$L__BB1_16;
$L__BB1_17:
	add.s32 	%r85, %r85, 1;
	setp.lt.s32 	%p13, %r85, %r82;
	@%p13 bra 	$L__BB1_9;
$L__BB1_18:
	ld.global.f32 	%f32, [%rd4];
	cvt.rzi.s32.f32 	%r80, %f32;
	cvt.rn.f32.s32 	%f33, %r80;
	st.global.f32 	[%rd4], %f33;
$L__BB1_19:
	ret;

}
	// .globl	_Z14gradientKernelPfS_PiS0_mjj
.visible .entry _Z14gradientKernelPfS_PiS0_mjj(
	.param .u64 .ptr .align 1 _Z14gradientKernelPfS_PiS0_mjj_param_0,
	.param .u64 .ptr .align 1 _Z14gradientKernelPfS_PiS0_mjj_param_1,
	.param .u64 .ptr .align 1 _Z14gradientKernelPfS_PiS0_mjj_param_2,
	.param .u64 .ptr .align 1 _Z14gradientKernelPfS_PiS0_mjj_param_3,
	.param .u64 _Z14gradientKernelPfS_PiS0_mjj_param_4,
	.param .u32 _Z14gradientKernelPfS_PiS0_mjj_param_5,
	.param .u32 _Z14gradientKernelPfS_PiS0_mjj_param_6
)
{
	.reg .pred 	%p<76>;
	.reg .b32 	%r<144>;
	.reg .b32 	%f<43>;
	.reg .b64 	%rd<31>;
	.reg .b64 	%fd<104>;

	ld.param.u64 	%rd9, [_Z14gradientKernelPfS_PiS0_mjj_param_0];
	ld.param.u64 	%rd6, [_Z14gradientKernelPfS_PiS0_mjj_param_1];
	ld.param.u64 	%rd10, [_Z14gradientKernelPfS_PiS0_mjj_param_4];
	ld.param.u32 	%r36, [_Z14gradientKernelPfS_PiS0_mjj_param_5];
	ld.param.u32 	%r37, [_Z14gradientKernelPfS_PiS0_mjj_param_6];
	cvta.to.global.u64 	%rd1, %rd9;
	mov.u32 	%r38, %ctaid.x;
	mov.u32 	%r39, %ntid.x;
	mov.u32 	%r40, %tid.x;
	mad.lo.s32 	%r41, %r38, %r39, %r40;
	cvt.u64.u32 	%rd2, %r41;
	setp.le.u64 	%p2, %rd10, %rd2;
	@%p2 bra 	$L__BB2_47;
	cvt.u32.u64 	%r42, %rd2;
	div.u32 	%r2, %r42, %r36;
	mul.lo.s32 	%r43, %r2, %r36;
	sub.s32 	%r1, %r42, %r43;
	setp.gt.s32 	%p3, %r2, 0;
	@%p3 bra 	$L__BB2_3;
	neg.s32 	%r139, %r2;
	mov.b32 	%r136, 2;
	bra.uni 	$L__BB2_4;
$L__BB2_3:
	add.s32 	%r45, %r37, -2;
	setp.gt.u32 	%p4, %r2, %r45;
	sub.s32 	%r46, %r37, %r2;
	selp.b32 	%r136, %r46, 2, %p4;
	mov.b32 	%r139, -1;
$L__BB2_4:
	setp.gt.s32 	%p5, %r1, 0;
	@%p5 bra 	$L__BB2_6;
	neg.s32 	%r137, %r1;
	mov.b32 	%r138, 2;
	bra.uni 	$L__BB2_7;
$L__BB2_6:
	add.s32 	%r49, %r36, -2;
	setp.gt.u32 	%p6, %r1, %r49;
	sub.s32 	%r50, %r36, %r1;
	selp.b32 	%r138, %r50, 2, %p6;
	mov.b32 	%r137, -1;
$L__BB2_7:
	setp.ge.s32 	%p7, %r139, %r136;
	cvta.to.global.u64 	%rd11, %rd6;
	shl.b64 	%rd12, %rd2, 2;
	add.s64 	%rd3, %rd11, %rd12;
	@%p7 bra 	$L__BB2_46;
	mov.f64 	%fd37, 0d4000000000000000;
	{
	.reg .b32 %temp; 
	mov.b64 	{%temp, %r11}, %fd37;
	}
	and.b32  	%r12, %r11, 2146435072;
	setp.eq.s32 	%p8, %r12, 1062207488;
	setp.lt.s32 	%p9, %r11, 0;
	selp.b32 	%r13, 0, 2146435072, %p9;
	and.b32  	%r53, %r11, 2147483647;
	setp.ne.s32 	%p10, %r53, 1071644672;
	and.pred  	%p1, %p8, %p10;
	add.s32 	%r14, %r42, %r138;
	max.s32 	%r54, %r1, 1;
	mad.lo.s32 	%r15, %r36, %r2, %r54;
	mov.f32 	%f42, 0f00000000;
	mov.f32 	%f41, %f42;
$L__BB2_9:
	setp.ge.s32 	%p11, %r137, %r138;
	@%p11 bra 	$L__BB2_45;
	add.s32 	%r55, %r14, %r15;
	and.b32  	%r56, %r55, 1;
	setp.eq.b32 	%p12, %r56, 1;
	mov.u32 	%r140, %r137;
	@%p12 bra 	$L__BB2_22;
	ld.param.u64 	%rd29, [_Z14gradientKernelPfS_PiS0_mjj_param_3];
	ld.param.u64 	%rd27, [_Z14gradientKernelPfS_PiS0_mjj_param_2];
	or.b32  	%r17, %r13, -2147483648;
	setp.lt.s32 	%p13, %r11, 0;
	setp.eq.s32 	%p14, %r12, 1062207488;
	mad.lo.s32 	%r57, %r139, 3, %r137;
	add.s32 	%r58, %r57, 4;
	cvta.to.global.u64 	%rd13, %rd27;
	mul.wide.s32 	%rd14, %r58, 4;
	add.s64 	%rd15, %rd13, %rd14;
	ld.global.u32 	%r59, [%rd15];
	cvt.rn.f32.s32 	%f19, %r59;
	add.s32 	%r60, %r139, %r2;
	mad.lo.s32 	%r61, %r60, %r36, %r1;
	add.s32 	%r62, %r61, %r137;
	mul.wide.u32 	%rd16, %r62, 4;
	add.s64 	%rd17, %rd1, %rd16;
	ld.global.f32 	%f20, [%rd17];
	fma.rn.f32 	%f41, %f20, %f19, %f41;
	cvta.to.global.u64 	%rd18, %rd29;
	add.s64 	%rd19, %rd18, %rd14;
	ld.global.u32 	%r63, [%rd19];
	cvt.rn.f32.s32 	%f21, %r63;
	fma.rn.f32 	%f42, %f20, %f21, %f42;
	cvt.f64.f32 	%fd1, %f41;
	{
	.reg .b32 %temp; 
	mov.b64 	{%temp, %r18}, %fd1;
	}
	abs.f64 	%fd2, %fd1;
	{ // callseq 0, 0
	.param .b64 param0;
	st.param.f64 	[param0], %fd2;
	.param .b64 retval0;
	call.uni (retval0), 
	__internal_accurate_pow, 
	(
	param0
	);
	ld.param.f64 	%fd38, [retval0];
	} // callseq 0
	setp.lt.s32 	%p16, %r18, 0;
	neg.f64 	%fd40, %fd38;
	selp.f64 	%fd41, %fd40, %fd38, %p14;
	selp.f64 	%fd42, %fd41, %fd38, %p16;
	setp.eq.f32 	%p17, %f41, 0f00000000;
	selp.b32 	%r64, %r18, 0, %p14;
	or.b32  	%r65, %r64, 2146435072;
	selp.b32 	%r66, %r65, %r64, %p13;
	mov.b32 	%r67, 0;
	mov.b64 	%fd43, {%r67, %r66};
	selp.f64 	%fd98, %fd43, %fd42, %p17;
	add.f64 	%fd44, %fd1, 0d4000000000000000;
	{
	.reg .b32 %temp; 
	mov.b64 	{%temp, %r68}, %fd44;
	}
	and.b32  	%r69, %r68, 2146435072;
	setp.ne.s32 	%p18, %r69, 2146435072;
	@%p18 bra 	$L__BB2_16;
	setp.nan.f32 	%p19, %f41, %f41;
	@%p19 bra 	$L__BB2_15;
	setp.neu.f64 	%p20, %fd2, 0d7FF0000000000000;
	@%p20 bra 	$L__BB2_16;
	setp.lt.s32 	%p21, %r18, 0;
	selp.b32 	%r70, %r17, %r13, %p1;
	selp.b32 	%r71, %r70, %r13, %p21;
	mov.b32 	%r72, 0;
	mov.b64 	%fd98, {%r72, %r71};
	bra.uni 	$L__BB2_16;
$L__BB2_15:
	mov.f64 	%fd45, 0d4000000000000000;
	add.rn.f64 	%fd98, %fd1, %fd45;
$L__BB2_16:
	setp.lt.s32 	%p22, %r11, 0;
	setp.eq.s32 	%p23, %r12, 1062207488;
	cvt.f64.f32 	%fd7, %f42;
	{
	.reg .b32 %temp; 
	mov.b64 	{%temp, %r19}, %fd7;
	}
	abs.f64 	%fd8, %fd7;
	{ // callseq 1, 0
	.param .b64 param0;
	st.param.f64 	[param0], %fd8;
	.param .b64 retval0;
	call.uni (retval0), 
	__internal_accurate_pow, 
	(
	param0
	);
	ld.param.f64 	%fd46, [retval0];
	} // callseq 1
	setp.lt.s32 	%p25, %r19, 0;
	neg.f64 	%fd48, %fd46;
	selp.f64 	%fd49, %fd48, %fd46, %p23;
	selp.f64 	%fd50, %fd49, %fd46, %p25;
	setp.eq.f32 	%p26, %f42, 0f00000000;
	selp.b32 	%r73, %r19, 0, %p23;
	or.b32  	%r74, %r73, 2146435072;
	selp.b32 	%r75, %r74, %r73, %p22;
	mov.b32 	%r76, 0;
	mov.b64 	%fd51, {%r76, %r75};
	selp.f64 	%fd99, %fd51, %fd50, %p26;
	add.f64 	%fd52, %fd7, 0d4000000000000000;
	{
	.reg .b32 %temp; 
	mov.b64 	{%temp, %r77}, %fd52;
	}
	and.b32  	%r78, %r77, 2146435072;
	setp.ne.s32 	%p27, %r78, 2146435072;
	@%p27 bra 	$L__BB2_21;
	setp.nan.f32 	%p28, %f42, %f42;
	@%p28 bra 	$L__BB2_20;
	setp.neu.f64 	%p29, %fd8, 0d7FF0000000000000;
	@%p29 bra 	$L__BB2_21;
	selp.b32 	%r79, %r17, %r13, %p1;
	selp.b32 	%r80, %r79, %r13, %p25;
	mov.b32 	%r81, 0;
	mov.b64 	%fd99, {%r81, %r80};
	bra.uni 	$L__BB2_21;
$L__BB2_20:
	mov.f64 	%fd53, 0d4000000000000000;
	add.rn.f64 	%fd99, %fd7, %fd53;
$L__BB2_21:
	add.s32 	%r140, %r137, 1;
	setp.eq.f32 	%p31, %f42, 0f3F800000;
	selp.f64 	%fd54, 0d3FF0000000000000, %fd99, %p31;
	setp.eq.f32 	%p32, %f41, 0f3F800000;
	selp.f64 	%fd55, 0d3FF0000000000000, %fd98, %p32;
	add.f64 	%fd56, %fd55, %fd54;
	sqrt.rn.f64 	%fd57, %fd56;
	cvt.rzi.s32.f64 	%r82, %fd57;
	cvt.rn.f32.s32 	%f22, %r82;
	st.global.f32 	[%rd3], %f22;
$L__BB2_22:
	setp.eq.s32 	%p33, %r14, %r15;
	@%p33 bra 	$L__BB2_45;
	cvt.u32.u64 	%r83, %rd2;
	add.s32 	%r143, %r140, 4;
	mad.lo.s32 	%r142, %r139, 3, %r140;
	add.s32 	%r84, %r83, %r140;
	mad.lo.s32 	%r141, %r36, %r139, %r84;
$L__BB2_24:
	mov.u32 	%r27, %r143;
	ld.param.u64 	%rd30, [_Z14gradientKernelPfS_PiS0_mjj_param_3];
	ld.param.u64 	%rd28, [_Z14gradientKernelPfS_PiS0_mjj_param_2];
	setp.lt.s32 	%p34, %r11, 0;
	setp.eq.s32 	%p35, %r12, 1062207488;
	add.s32 	%r85, %r142, 4;
	cvta.to.global.u64 	%rd20, %rd28;
	mul.wide.s32 	%rd21, %r85, 4;
	add.s64 	%rd4, %rd20, %rd21;
	ld.global.u32 	%r86, [%rd4];
	cvt.rn.f32.s32 	%f23, %r86;
	mul.wide.u32 	%rd22, %r141, 4;
	add.s64 	%rd23, %rd1, %rd22;
	ld.global.f32 	%f24, [%rd23];
	fma.rn.f32 	%f11, %f24, %f23, %f41;
	cvta.to.global.u64 	%rd24, %rd30;
	add.s64 	%rd5, %rd24, %rd21;
	ld.global.u32 	%r87, [%rd5];
	cvt.rn.f32.s32 	%f25, %r87;
	fma.rn.f32 	%f12, %f24, %f25, %f42;
	cvt.f64.f32 	%fd13, %f11;
	{
	.reg .b32 %temp; 
	mov.b64 	{%temp, %r28}, %fd13;
	}
	abs.f64 	%fd14, %fd13;
	{ // callseq 2, 0
	.param .b64 param0;
	st.param.f64 	[param0], %fd14;
	.param .b64 retval0;
	call.uni (retval0), 
	__internal_accurate_pow, 
	(
	param0
	);
	ld.param.f64 	%fd58, [retval0];
	} // callseq 2
	setp.lt.s32 	%p37, %r28, 0;
	neg.f64 	%fd60, %fd58;
	selp.f64 	%fd61, %fd60, %fd58, %p35;
	selp.f64 	%fd62, %fd61, %fd58, %p37;
	setp.eq.f32 	%p38, %f11, 0f00000000;
	selp.b32 	%r88, %r28, 0, %p35;
	or.b32  	%r89, %r88, 2146435072;
	selp.b32 	%r90, %r89, %r88, %p34;
	mov.b32 	%r91, 0;
	mov.b64 	%fd63, {%r91, %r90};
	selp.f64 	%fd100, %fd63, %fd62, %p38;
	add.f64 	%fd64, %fd13, 0d4000000000000000;
	{
	.reg .b32 %temp; 
	mov.b64 	{%temp, %r92}, %fd64;
	}
	and.b32  	%r93, %r92, 2146435072;
	setp.ne.s32 	%p39, %r93, 2146435072;
	@%p39 bra 	$L__BB2_29;
	setp.num.f32 	%p40, %f11, %f11;
	@%p40 bra 	$L__BB2_27;
	mov.f64 	%fd65, 0d4000000000000000;
	add.rn.f64 	%fd100, %fd13, %fd65;
	bra.uni 	$L__BB2_29;
$L__BB2_27:
	setp.neu.f64 	%p41, %fd14, 0d7FF0000000000000;
	@%p41 bra 	$L__BB2_29;
	or.b32  	%r94, %r13, -2147483648;
	selp.b32 	%r95, %r94, %r13, %p1;
	selp.b32 	%r96, %r95, %r13, %p37;
	mov.b32 	%r97, 0;
	mov.b64 	%fd100, {%r97, %r96};
$L__BB2_29:
	cvt.f64.f32 	%fd19, %f12;
	{
	.reg .b32 %temp; 
	mov.b64 	{%temp, %r29}, %fd19;
	}
	abs.f64 	%fd20, %fd19;
	{ // callseq 3, 0
	.param .b64 param0;
	st.param.f64 	[param0], %fd20;
	.param .b64 retval0;
	call.uni (retval0), 
	__internal_accurate_pow, 
	(
	param0
	);
	ld.param.f64 	%fd66, [retval0];
	} // callseq 3
	setp.lt.s32 	%p46, %r29, 0;
	neg.f64 	%fd68, %fd66;
	selp.f64 	%fd69, %fd68, %fd66, %p35;
	selp.f64 	%fd70, %fd69, %fd66, %p46;
	setp.eq.f32 	%p47, %f12, 0f00000000;
	selp.b32 	%r98, %r29, 0, %p35;
	or.b32  	%r99, %r98, 2146435072;
	selp.b32 	%r100, %r99, %r98, %p34;
	mov.b32 	%r101, 0;
	mov.b64 	%fd71, {%r101, %r100};
	selp.f64 	%fd101, %fd71, %fd70, %p47;
	add.f64 	%fd72, %fd19, 0d4000000000000000;
	{
	.reg .b32 %temp; 
	mov.b64 	{%temp, %r102}, %fd72;
	}
	and.b32  	%r103, %r102, 2146435072;
	setp.ne.s32 	%p48, %r103, 2146435072;
	@%p48 bra 	$L__BB2_34;
	setp.num.f32 	%p49, %f12, %f12;
	@%p49 bra 	$L__BB2_32;
	mov.f64 	%fd73, 0d4000000000000000;
	add.rn.f64 	%fd101, %fd19, %fd73;
	bra.uni 	$L__BB2_34;
$L__BB2_32:
	setp.neu.f64 	%p50, %fd20, 0d7FF0000000000000;
	@%p50 bra 	$L__BB2_34;
	or.b32  	%r104, %r13, -2147483648;
	selp.b32 	%r105, %r104, %r13, %p1;
	selp.b32 	%r106, %r105, %r13, %p46;
	mov.b32 	%r107, 0;
	mov.b64 	%fd101, {%r107, %r106};
$L__BB2_34:
	setp.eq.f32 	%p55, %f12, 0f3F800000;
	selp.f64 	%fd74, 0d3FF0000000000000, %fd101, %p55;
	setp.eq.f32 	%p56, %f11, 0f3F800000;
	selp.f64 	%fd75, 0d3FF0000000000000, %fd100, %p56;
	add.f64 	%fd76, %fd75, %fd74;
	sqrt.rn.f64 	%fd77, %fd76;
	cvt.rzi.s32.f64 	%r108, %fd77;
	cvt.rn.f32.s32 	%f26, %r108;
	st.global.f32 	[%rd3], %f26;
	ld.global.u32 	%r109, [%rd4+4];
	cvt.rn.f32.s32 	%f27, %r109;
	add.s32 	%r110, %r141, 1;
	mul.wide.u32 	%rd25, %r110, 4;
	add.s64 	%rd26, %rd1, %rd25;
	ld.global.f32 	%f28, [%rd26];
	fma.rn.f32 	%f41, %f28, %f27, %f11;
	ld.global.u32 	%r111, [%rd5+4];
	cvt.rn.f32.s32 	%f29, %r111;
	fma.rn.f32 	%f42, %f28, %f29, %f12;
	cvt.f64.f32 	%fd25, %f41;
	{
	.reg .b32 %temp; 
	mov.b64 	{%temp, %r30}, %fd25;
	}
	abs.f64 	%fd26, %fd25;
	{ // callseq 4, 0
	.param .b64 param0;
	st.param.f64 	[param0], %fd26;
	.param .b64 retval0;
	call.uni (retval0), 
	__internal_accurate_pow, 
	(
	param0
	);
	ld.param.f64 	%fd78, [retval0];
	} // callseq 4
	setp.lt.s32 	%p57, %r30, 0;
	neg.f64 	%fd80, %fd78;
	selp.f64 	%fd81, %fd80, %fd78, %p35;
	selp.f64 	%fd82, %fd81, %fd78, %p57;
	setp.eq.f32 	%p58, %f41, 0f00000000;
	selp.b32 	%r112, %r30, 0, %p35;
	or.b32  	%r113, %r112, 2146435072;
	selp.b32 	%r114, %r113, %r112, %p34;
	mov.b32 	%r115, 0;
	mov.b64 	%fd83, {%r115, %r114};
	selp.f64 	%fd102, %fd83, %fd82, %p58;
	add.f64 	%fd84, %fd25, 0d4000000000000000;
	{
	.reg .b32 %temp; 
	mov.b64 	{%temp, %r116}, %fd84;
	}
	and.b32  	%r117, %r116, 2146435072;
	setp.ne.s32 	%p59, %r117, 2146435072;
	@%p59 bra 	$L__BB2_39;
	setp.nan.f32 	%p60, %f41, %f41;
	@%p60 bra 	$L__BB2_38;
	setp.neu.f64 	%p61, %fd26, 0d7FF0000000000000;
	@%p61 bra 	$L__BB2_39;
	or.b32  	%r118, %r13, -2147483648;
	selp.b32 	%r119, %r118, %r13, %p1;
	selp.b32 	%r120, %r119, %r13, %p57;
	mov.b32 	%r121, 0;
	mov.b64 	%fd102, {%r121, %r120};
	bra.uni 	$L__BB2_39;
$L__BB2_38:
	mov.f64 	%fd85, 0d4000000000000000;
	add.rn.f64 	%fd102, %fd25, %fd85;
$L__BB2_39:
	cvt.f64.f32 	%fd31, %f42;
	{
	.reg .b32 %temp; 
	mov.b64 	{%temp, %r31}, %fd31;
	}
	abs.f64 	%fd32, %fd31;
	{ // callseq 5, 0
	.param .b64 param0;
	st.param.f64 	[param0], %fd32;
	.param .b64 retval0;
	call.uni (retval0), 
	__internal_accurate_pow, 
	(
	param0
	);
	ld.param.f64 	%fd86, [retval0];
	} // callseq 5
	setp.lt.s32 	%p66, %r31, 0;
	neg.f64 	%fd88, %fd86;
	selp.f64 	%fd89, %fd88, %fd86, %p35;
	selp.f64 	%fd90, %fd89, %fd86, %p66;
	setp.eq.f32 	%p67, %f42, 0f00000000;
	selp.b32 	%r122, %r31, 0, %p35;
	or.b32  	%r123, %r122, 2146435072;
	selp.b32 	%r124, %r123, %r122, %p34;
	mov.b32 	%r125, 0;
	mov.b64 	%fd91, {%r125, %r124};
	selp.f64 	%fd103, %fd91, %fd90, %p67;
	add.f64 	%fd92, %fd31, 0d4000000000000000;
	{
	.reg .b32 %temp; 
	mov.b64 	{%temp, %r126}, %fd92;
	}
	and.b32  	%r127, %r126, 2146435072;
	setp.ne.s32 	%p68, %r127, 2146435072;
	@%p68 bra 	$L__BB2_44;
	setp.nan.f32 	%p69, %f42, %f42;
	@%p69 bra 	$L__BB2_43;
	setp.neu.f64 	%p70, %fd32, 0d7FF0000000000000;
	@%p70 bra 	$L__BB2_44;
	or.b32  	%r128, %r13, -2147483648;
	selp.b32 	%r129, %r128, %r13, %p1;
	selp.b32 	%r130, %r129, %r13, %p66;
	mov.b32 	%r131, 0;
	mov.b64 	%fd103, {%r131, %r130};
	bra.uni 	$L__BB2_44;
$L__BB2_43:
	mov.f64 	%fd93, 0d4000000000000000;
	add.rn.f64 	%fd103, %fd31, %fd93;
$L__BB2_44:
	setp.eq.f32 	%p72, %f42, 0f3F800000;
	selp.f64 	%fd94, 0d3FF0000000000000, %fd103, %p72;
	setp.eq.f32 	%p73, %f41, 0f3F800000;
	selp.f64 	%fd95, 0d3FF0000000000000, %fd102, %p73;
	add.f64 	%fd96, %fd95, %fd94;
	sqrt.rn.f64 	%fd97, %fd96;
	cvt.rzi.s32.f64 	%r132, %fd97;
	cvt.rn.f32.s32 	%f30, %r132;
	st.global.f32 	[%rd3], %f30;
	add.s32 	%r143, %r27, 2;
	add.s32 	%r133, %r27, -2;
	add.s32 	%r142, %r142, 2;
	add.s32 	%r141, %r141, 2;
	setp.lt.s32 	%p74, %r133, %r138;
	@%p74 bra 	$L__BB2_24;
$L__BB2_45:
	add.s32 	%r139, %r139, 1;
	setp.lt.s32 	%p75, %r139, %r136;
	@%p75 bra 	$L__BB2_9;
$L__BB2_46:
	ld.global.f32 	%f31, [%rd3];
	cvt.rzi.s32.f32 	%r134, %f31;
	cvt.rn.f32.s32 	%f32, %r134;
	st.global.f32 	[%rd3], %f32;
$L__BB2_47:
	ret;

}
	// .globl	_Z18minmaxfilterKernelPfPim
.visible .entry _Z18minmaxfilterKernelPfPim(
	.param .u64 .ptr .align 1 _Z18minmaxfilterKernelPfPim_param_0,
	.param .u64 .ptr .align 1 _Z18minmaxfilterKernelPfPim_param_1,
	.param .u64 _Z18minmaxfilterKernelPfPim_param_2
)
{
	.reg .pred 	%p<4>;
	.reg .b32 	%r<8>;
	.reg .b32 	%f<3>;
	.reg .b64 	%rd<10>;

	ld.param.u64 	%rd4, [_Z18minmaxfilterKernelPfPim_param_0];
	ld.param.u64 	%rd5, [_Z18minmaxfilterKernelPfPim_param_1];
	ld.param.u64 	%rd6, [_Z18minmaxfilterKernelPfPim_param_2];
	mov.u32 	%r1, %ctaid.x;
	mov.u32 	%r2, %ntid.x;
	mov.u32 	%r3, %tid.x;
	mad.lo.s32 	%r4, %r1, %r2, %r3;
	cvt.u64.u32 	%rd1, %r4;
	setp.le.u64 	%p1, %rd6, %rd1;
	@%p1 bra 	$L__BB3_6;
	cvta.to.global.u64 	%rd7, %rd4;
	shl.b64 	%rd8, %rd1, 2;
	add.s64 	%rd2, %rd7, %rd8;
	ld.global.f32 	%f1, [%rd2];
	setp.geu.f32 	%p2, %f1, 0f00000000;
	cvta.to.global.u64 	%rd9, %rd5;
	add.s64 	%rd3, %rd9, %rd8;
	@%p2 bra 	$L__BB3_3;
	mov.b32 	%r6, 0;
	st.global.u32 	[%rd3], %r6;
	bra.uni 	$L__BB3_5;
$L__BB3_3:
	setp.leu.f32 	%p3, %f1, 0f437F0000;
	@%p3 bra 	$L__BB3_5;
	mov.b32 	%r5, 255;
	st.global.u32 	[%rd3], %r5;
$L__BB3_5:
	ld.global.f32 	%f2, [%rd2];
	cvt.rzi.s32.f32 	%r7, %f2;
	st.global.u32 	[%rd3], %r7;
$L__BB3_6:
	ret;

}
.func  (.param .b64 func_retval0) __internal_accurate_pow(
	.param .b64 __internal_accurate_pow_param_0
)
{
	.reg .pred 	%p<8>;
	.reg .b32 	%r<49>;
	.reg .b32 	%f<3>;
	.reg .b64 	%fd<109>;

	ld.param.f64 	%fd10, [__internal_accurate_pow_param_0];
	{
	.reg .b32 %temp; 
	mov.b64 	{%temp, %r46}, %fd10;
	}
	{
	.reg .b32 %temp; 
	mov.b64 	{%r45, %temp}, %fd10;
	}
	shr.u32 	%r47, %r46, 20;
	setp.gt.u32 	%p1, %r46, 1048575;
	@%p1 bra 	$L__BB4_2;
	mul.f64 	%fd11, %fd10, 0d4350000000000000;
	{
	.reg .b32 %temp; 
	mov.b64 	{%temp, %r46}, %fd11;
	}
	{
	.reg .b32 %temp; 
	mov.b64 	{%r45, %temp}, %fd11;
	}
	shr.u32 	%r16, %r46, 20;
	add.s32 	%r47, %r16, -54;
$L__BB4_2:
	add.s32 	%r48, %r47, -1023;
	and.b32  	%r17, %r46, -2146435073;
	or.b32  	%r18, %r17, 1072693248;
	mov.b64 	%fd107, {%r45, %r18};
	setp.lt.u32 	%p2, %r18, 1073127583;
	@%p2 bra 	$L__BB4_4;
	{
	.reg .b32 %temp; 
	mov.b64 	{%r19, %temp}, %fd107;
	}
	{
	.reg .b32 %temp; 
	mov.b64 	{%temp, %r20}, %fd107;
	}
	add.s32 	%r21, %r20, -1048576;
	mov.b64 	%fd107, {%r19, %r21};
	add.s32 	%r48, %r47, -1022;
$L__BB4_4:
	add.f64 	%fd12, %fd107, 0dBFF0000000000000;
	add.f64 	%fd13, %fd107, 0d3FF0000000000000;
	rcp.approx.ftz.f64 	%fd14, %fd13;
	neg.f64 	%fd15, %fd13;
	fma.rn.f64 	%fd16, %fd15, %fd14, 0d3FF0000000000000;
	fma.rn.f64 	%fd17, %fd16, %fd16, %fd16;
	fma.rn.f64 	%fd18, %fd17, %fd14, %fd14;
	mul.f64 	%fd19, %fd12, %fd18;
	fma.rn.f64 	%fd20, %fd12, %fd18, %fd19;
	mul.f64 	%fd21, %fd20, %fd20;
	fma.rn.f64 	%fd22, %fd21, 0d3EB0F5FF7D2CAFE2, 0d3ED0F5D241AD3B5A;
	fma.rn.f64 	%fd23, %fd22, %fd21, 0d3EF3B20A75488A3F;
	fma.rn.f64 	%fd24, %fd23, %fd21, 0d3F1745CDE4FAECD5;
	fma.rn.f64 	%fd25, %fd24, %fd21, 0d3F3C71C7258A578B;
	fma.rn.f64 	%fd26, %fd25, %fd21, 0d3F6249249242B910;
	fma.rn.f64 	%fd27, %fd26, %fd21, 0d3F89999999999DFB;
	sub.f64 	%fd28, %fd12, %fd20;
	add.f64 	%fd29, %fd28, %fd28;
	neg.f64 	%fd30, %fd20;
	fma.rn.f64 	%fd31, %fd30, %fd12, %fd29;
	mul.f64 	%fd32, %fd18, %fd31;
	fma.rn.f64 	%fd33, %fd21, %fd27, 0d3FB5555555555555;
	mov.f64 	%fd34, 0d3FB5555555555555;
	sub.f64 	%fd35, %fd34, %fd33;
	fma.rn.f64 	%fd36, %fd21, %fd27, %fd35;
	add.f64 	%fd37, %fd36, 0dBC46A4CB00B9E7B0;
	add.f64 	%fd38, %fd33, %fd37;
	sub.f64 	%fd39, %fd33, %fd38;
	add.f64 	%fd40, %fd37, %fd39;
	mul.rn.f64 	%fd41, %fd20, %fd20;
	neg.f64 	%fd42, %fd41;
	fma.rn.f64 	%fd43, %fd20, %fd20, %fd42;
	{
	.reg .b32 %temp; 
	mov.b64 	{%r22, %temp}, %fd32;
	}
	{
	.reg .b32 %temp; 
	mov.b64 	{%temp, %r23}, %fd32;
	}
	add.s32 	%r24, %r23, 1048576;
	mov.b64 	%fd44, {%r22, %r24};
	fma.rn.f64 	%fd45, %fd20, %fd44, %fd43;
	mul.rn.f64 	%fd46, %fd41, %fd20;
	neg.f64 	%fd47, %fd46;
	fma.rn.f64 	%fd48, %fd41, %fd20, %fd47;
	fma.rn.f64 	%fd49, %fd41, %fd32, %fd48;
	fma.rn.f64 	%fd50, %fd45, %fd20, %fd49;
	mul.rn.f64 	%fd51, %fd38, %fd46;
	neg.f64 	%fd52, %fd51;
	fma.rn.f64 	%fd53, %fd38, %fd46, %fd52;
	fma.rn.f64 	%fd54, %fd38, %fd50, %fd53;
	fma.rn.f64 	%fd55, %fd40, %fd46, %fd54;
	add.f64 	%fd56, %fd51, %fd55;
	sub.f64 	%fd57, %fd51, %fd56;
	add.f64 	%fd58, %fd55, %fd57;
	add.f64 	%fd59, %fd20, %fd56;
	sub.f64 	%fd60, %fd20, %fd59;
	add.f64 	%fd61, %fd56, %fd60;
	add.f64 	%fd62, %fd58, %fd61;
	add.f64 	%fd63, %fd32, %fd62;
	add.f64 	%fd64, %fd59, %fd63;
	sub.f64 	%fd65, %fd59, %fd64;
	add.f64 	%fd66, %fd63, %fd65;
	xor.b32  	%r25, %r48, -2147483648;
	mov.b32 	%r26, 1127219200;
	mov.b64 	%fd67, {%r25, %r26};
	mov.b32 	%r27, -2147483648;
	mov.b64 	%fd68, {%r27, %r26};
	sub.f64 	%fd69, %fd67, %fd68;
	fma.rn.f64 	%fd70, %fd69, 0d3FE62E42FEFA39EF, %fd64;
	fma.rn.f64 	%fd71, %fd69, 0dBFE62E42FEFA39EF, %fd70;
	sub.f64 	%fd72, %fd71, %fd64;
	sub.f64 	%fd73, %fd66, %fd72;
	fma.rn.f64 	%fd74, %fd69, 0d3C7ABC9E3B39803F, %fd73;
	add.f64 	%fd75, %fd70, %fd74;
	sub.f64 	%fd76, %fd70, %fd75;
	add.f64 	%fd77, %fd74, %fd76;
	mov.f64 	%fd78, 0d4000000000000000;
	{
	.reg .b32 %temp; 
	mov.b64 	{%temp, %r28}, %fd78;
	}
	{
	.reg .b32 %temp; 
	mov.b64 	{%r29, %temp}, %fd78;
	}
	shl.b32 	%r30, %r28, 1;
	setp.gt.u32 	%p3, %r30, -33554433;
	and.b32  	%r31, %r28, -15728641;
	selp.b32 	%r32, %r31, %r28, %p3;
	mov.b64 	%fd79, {%r29, %r32};
	mul.rn.f64 	%fd80, %fd75, %fd79;
	neg.f64 	%fd81, %fd80;
	fma.rn.f64 	%fd82, %fd75, %fd79, %fd81;
	fma.rn.f64 	%fd83, %fd77, %fd79, %fd82;
	add.f64 	%fd4, %fd80, %fd83;
	sub.f64 	%fd84, %fd80, %fd4;
	add.f64 	%fd5, %fd83, %fd84;
	fma.rn.f64 	%fd85, %fd4, 0d3FF71547652B82FE, 0d4338000000000000;
	{
	.reg .b32 %temp; 
	mov.b64 	{%r13, %temp}, %fd85;
	}
	mov.f64 	%fd86, 0dC338000000000000;
	add.rn.f64 	%fd87, %fd85, %fd86;
	fma.rn.f64 	%fd88, %fd87, 0dBFE62E42FEFA39EF, %fd4;
	fma.rn.f64 	%fd89, %fd87, 0dBC7ABC9E3B39803F, %fd88;
	fma.rn.f64 	%fd90, %fd89, 0d3E5ADE1569CE2BDF, 0d3E928AF3FCA213EA;
	fma.rn.f64 	%fd91, %fd90, %fd89, 0d3EC71DEE62401315;
	fma.rn.f64 	%fd92, %fd91, %fd89, 0d3EFA01997C89EB71;
	fma.rn.f64 	%fd93, %fd92, %fd89, 0d3F2A01A014761F65;
	fma.rn.f64 	%fd94, %fd93, %fd89, 0d3F56C16C1852B7AF;
	fma.rn.f64 	%fd95, %fd94, %fd89, 0d3F81111111122322;
	fma.rn.f64 	%fd96, %fd95, %fd89, 0d3FA55555555502A1;
	fma.rn.f64 	%fd97, %fd96, %fd89, 0d3FC5555555555511;
	fma.rn.f64 	%fd98, %fd97, %fd89, 0d3FE000000000000B;
	fma.rn.f64 	%fd99, %fd98, %fd89, 0d3FF0000000000000;
	fma.rn.f64 	%fd100, %fd99, %fd89, 0d3FF0000000000000;
	{
	.reg .b32 %temp; 
	mov.b64 	{%r14, %temp}, %fd100;
	}
	{
	.reg .b32 %temp; 
	mov.b64 	{%temp, %r15}, %fd100;
	}
	shl.b32 	%r33, %r13, 20;
	add.s32 	%r34, %r33, %r15;
	mov.b64 	%fd108, {%r14, %r34};
	{
	.reg .b32 %temp; 
	mov.b64 	{%temp, %r35}, %fd4;
	}
	mov.b32 	%f2, %r35;
	abs.f32 	%f1, %f2;
	setp.lt.f32 	%p4, %f1, 0f4086232B;
	@%p4 bra 	$L__BB4_7;
	setp.lt.f64 	%p5, %fd4, 0d0000000000000000;
	add.f64 	%fd101, %fd4, 0d7FF0000000000000;
	selp.f64 	%fd108, 0d0000000000000000, %fd101, %p5;
	setp.geu.f32 	%p6, %f1, 0f40874800;
	@%p6 bra 	$L__BB4_7;
	shr.u32 	%r36, %r13, 31;
	add.s32 	%r37, %r13, %r36;
	shr.s32 	%r38, %r37, 1;
	shl.b32 	%r39, %r38, 20;
	add.s32 	%r40, %r15, %r39;
	mov.b64 	%fd102, {%r14, %r40};
	sub.s32 	%r41, %r13, %r38;
	shl.b32 	%r42, %r41, 20;
	add.s32 	%r43, %r42, 1072693248;
	mov.b32 	%r44, 0;
	mov.b64 	%fd103, {%r44, %r43};
	mul.f64 	%fd108, %fd103, %fd102;
$L__BB4_7:
	abs.f64 	%fd104, %fd108;
	setp.eq.f64 	%p7, %fd104, 0d7FF0000000000000;
	fma.rn.f64 	%fd105, %fd108, %fd5, %fd108;
	selp.f64 	%fd106, %fd108, %fd105, %p7;
	st.param.f64 	[func_retval0], %fd106;
	ret;

}


// ===== COMPILED SASS (sm_100) =====

	.target	sm_100

	.elftype	@"ET_EXEC"


//--------------------- .note.nv.tkinfo           --------------------------
	.section	.note.nv.tkinfo,"",@"SHT_NOTE"
	.sectionflags	@"SHF_NOTE_NV_TKINFO"
	.tkinfo
        /*0018*/ 	.word	0x00000002
        /*0030*/ 	.string	""
        /*0030*/ 	.string	"ptxas"
        /*0030*/ 	.string	"Cuda compilation tools, release 13.0, V13.0.88"
        /*0030*/ 	.string	"Build cuda_13.0.r13.0/compiler.36424714_0"
        /*0030*/ 	.string	"-arch sm_100 -m 64 "



//--------------------- .note.nv.cuinfo           --------------------------
	.section	.note.nv.cuinfo,"",@"SHT_NOTE"
	.sectionflags	@"SHF_NOTE_NV_CUINFO"
        /*0018*/ 	.short	0x0002
        /*001a*/ 	.short	0x0064
        /*001c*/ 	.short	0x0082
	.zero		2


//--------------------- .nv.info                  --------------------------
	.section	.nv.info,"",@"SHT_CUDA_INFO"
	.align	4


	//----- nvinfo : EIATTR_REGCOUNT
	.align		4
        /*0000*/ 	.byte	0x04, 0x2f
        /*0002*/ 	.short	(.L_1 - .L_0)
	.align		4
.L_0:
        /*0004*/ 	.word	index@(_Z16reciprocalKernelPfj)
        /*0008*/ 	.word	0x0000000f


	//----- nvinfo : EIATTR_FRAME_SIZE
	.align		4
.L_1:
        /*000c*/ 	.byte	0x04, 0x11
        /*000e*/ 	.short	(.L_3 - .L_2)
	.align		4
.L_2:
        /*0010*/ 	.word	index@($__internal_1_$__cuda_sm20_rcp_rn_f32_slowpath)
        /*0014*/ 	.word	0x00000000


	//----- nvinfo : EIATTR_FRAME_SIZE
	.align		4
.L_3:
        /*0018*/ 	.byte	0x04, 0x11
        /*001a*/ 	.short	(.L_5 - .L_4)
	.align		4
.L_4:
        /*001c*/ 	.word	index@(_Z16reciprocalKernelPfj)
        /*0020*/ 	.word	0x00000000


	//----- nvinfo : EIATTR_REGCOUNT
	.align		4
.L_5:
        /*0024*/ 	.byte	0x04, 0x2f
        /*0026*/ 	.short	(.L_7 - .L_6)
	.align		4
.L_6:
        /*0028*/ 	.word	index@(_Z15smoothingKernelPiPfS_mjj)
        /*002c*/ 	.word	0x0000001e


	//----- nvinfo : EIATTR_FRAME_SIZE
	.align		4
.L_7:
        /*0030*/ 	.byte	0x04, 0x11
        /*0032*/ 	.short	(.L_9 - .L_8)
	.align		4
.L_8:
        /*0034*/ 	.word	index@(_Z15smoothingKernelPiPfS_mjj)
        /*0038*/ 	.word	0x00000000


	//----- nvinfo : EIATTR_REGCOUNT
	.align		4
.L_9:
        /*003c*/ 	.byte	0x04, 0x2f
        /*003e*/ 	.short	(.L_11 - .L_10)
	.align		4
.L_10:
        /*0040*/ 	.word	index@(_Z14gradientKernelPfS_PiS0_mjj)
        /*0044*/ 	.word	0x00000030


	//----- nvinfo : EIATTR_FRAME_SIZE
	.align		4
.L_11:
        /*0048*/ 	.byte	0x04, 0x11
        /*004a*/ 	.short	(.L_13 - .L_12)
	.align		4
.L_12:
        /*004c*/ 	.word	index@($_Z14gradientKernelPfS_PiS0_mjj$__internal_accurate_pow)
        /*0050*/ 	.word	0x00000000


	//----- nvinfo : EIATTR_FRAME_SIZE
	.align		4
.L_13:
        /*0054*/ 	.byte	0x04, 0x11
        /*0056*/ 	.short	(.L_15 - .L_14)
	.align		4
.L_14:
        /*0058*/ 	.word	index@($__internal_0_$__cuda_sm20_dsqrt_rn_f64_mediumpath_v1)
        /*005c*/ 	.word	0x00000000


	//----- nvinfo : EIATTR_FRAME_SIZE
	.align		4
.L_15:
        /*0060*/ 	.byte	0x04, 0x11
        /*0062*/ 	.short	(.L_17 - .L_16)
	.align		4
.L_16:
        /*0064*/ 	.word	index@(_Z14gradientKernelPfS_PiS0_mjj)
        /*0068*/ 	.word	0x00000000


	//----- nvinfo : EIATTR_REGCOUNT
	.align		4
.L_17:
        /*006c*/ 	.byte	0x04, 0x2f
        /*006e*/ 	.short	(.L_19 - .L_18)
	.align		4
.L_18:
        /*0070*/ 	.word	index@(_Z18minmaxfilterKernelPfPim)
        /*0074*/ 	.word	0x0000000a


	//----- nvinfo : EIATTR_FRAME_SIZE
	.align		4
.L_19:
        /*0078*/ 	.byte	0x04, 0x11
        /*007a*/ 	.short	(.L_21 - .L_20)
	.align		4
.L_20:
        /*007c*/ 	.word	index@(_Z18minmaxfilterKernelPfPim)
        /*0080*/ 	.word	0x00000000


	//----- nvinfo : EIATTR_MIN_STACK_SIZE
	.align		4
.L_21:
        /*0084*/ 	.byte	0x04, 0x12
        /*0086*/ 	.short	(.L_23 - .L_22)
	.align		4
.L_22:
        /*0088*/ 	.word	index@(_Z18minmaxfilterKernelPfPim)
        /*008c*/ 	.word	0x00000000


	//----- nvinfo : EIATTR_MIN_STACK_SIZE
	.align		4
.L_23:
        /*0090*/ 	.byte	0x04, 0x12
        /*0092*/ 	.short	(.L_25 - .L_24)
	.align		4
.L_24:
        /*0094*/ 	.word	index@(_Z14gradientKernelPfS_PiS0_mjj)
        /*0098*/ 	.word	0x00000000


	//----- nvinfo : EIATTR_MIN_STACK_SIZE
	.align		4
.L_25:
        /*009c*/ 	.byte	0x04, 0x12
        /*009e*/ 	.short	(.L_27 - .L_26)
	.align		4
.L_26:
        /*00a0*/ 	.word	index@(_Z15smoothingKernelPiPfS_mjj)
        /*00a4*/ 	.word	0x00000000


	//----- nvinfo : EIATTR_MIN_STACK_SIZE
	.align		4
.L_27:
        /*00a8*/ 	.byte	0x04, 0x12
        /*00aa*/ 	.short	(.L_29 - .L_28)
	.align		4
.L_28:
        /*00ac*/ 	.word	index@(_Z16reciprocalKernelPfj)
        /*00b0*/ 	.word	0x00000000
.L_29:


//--------------------- .nv.compat                --------------------------
	.section	.nv.compat,"",@"SHT_CUDA_COMPAT_INFO"
	.align	4
        /*0000*/ 	.byte	0x02, 0x09, 0x00, 0x00, 0x02, 0x02, 0x01, 0x00, 0x02, 0x05, 0x05, 0x00, 0x03, 0x07, 0x01, 0x01
        /*0010*/ 	.byte	0x02, 0x03, 0x00, 0x00, 0x02, 0x06, 0x01, 0x00, 0x04, 0x0b, 0x08, 0x00, 0x01, 0x00, 0x00, 0x00
        /*0020*/ 	.byte	0x00, 0x00, 0x00, 0x00


//--------------------- .nv.info._Z18minmaxfilterKernelPfPim --------------------------
	.section	.nv.info._Z18minmaxfilterKernelPfPim,"",@"SHT_CUDA_INFO"
	.sectionflags	@""
	.align	4


	//----- nvinfo : EIATTR_CUDA_API_VERSION
	.align		4
        /*0000*/ 	.byte	0x04, 0x37
        /*0002*/ 	.short	(.L_31 - .L_30)
.L_30:
        /*0004*/ 	.word	0x00000082


	//----- nvinfo : EIATTR_KPARAM_INFO
	.align		4
.L_31:
        /*0008*/ 	.byte	0x04, 0x17
        /*000a*/ 	.short	(.L_33 - .L_32)
.L_32:
        /*000c*/ 	.word	0x00000000
        /*0010*/ 	.short	0x0002
        /*0012*/ 	.short	0x0010
        /*0014*/ 	.byte	0x00, 0xf0, 0x21, 0x00


	//----- nvinfo : EIATTR_KPARAM_INFO
	.align		4
.L_33:
        /*0018*/ 	.byte	0x04, 0x17
        /*001a*/ 	.short	(.L_35 - .L_34)
.L_34:
        /*001c*/ 	.word	0x00000000
        /*0020*/ 	.short	0x0001
        /*0022*/ 	.short	0x0008
        /*0024*/ 	.byte	0x00, 0xf5, 0x21, 0x00


	//----- nvinfo : EIATTR_KPARAM_INFO
	.align		4
.L_35:
        /*0028*/ 	.byte	0x04, 0x17
        /*002a*/ 	.short	(.L_37 - .L_36)
.L_36:
        /*002c*/ 	.word	0x00000000
        /*0030*/ 	.short	0x0000
        /*0032*/ 	.short	0x0000
        /*0034*/ 	.byte	0x00, 0xf5, 0x21, 0x00


	//----- nvinfo : EIATTR_SPARSE_MMA_MASK
	.align		4
.L_37:
        /*0038*/ 	.byte	0x03, 0x50
        /*003a*/ 	.short	0x0000


	//----- nvinfo : EIATTR_MAXREG_COUNT
	.align		4
        /*003c*/ 	.byte	0x03, 0x1b
        /*003e*/ 	.short	0x00ff


	//----- nvinfo : EIATTR_MERCURY_ISA_VERSION
	.align		4
        /*0040*/ 	.byte	0x03, 0x5f
        /*0042*/ 	.short	0x0101


	//----- nvinfo : EIATTR_VRC_CTA_INIT_COUNT
	.align		4
        /*0044*/ 	.byte	0x02, 0x4a
	.zero		1
	.zero		1


	//----- nvinfo : EIATTR_EXIT_INSTR_OFFSETS
	.align		4
        /*0048*/ 	.byte	0x04, 0x1c
        /*004a*/ 	.short	(.L_39 - .L_38)


	//   ....[0]....
.L_38:
        /*004c*/ 	.word	0x00000080


	//   ....[1]....
        /*0050*/ 	.word	0x000001d0


	//----- nvinfo : EIATTR_CRS_STACK_SIZE
	.align		4
.L_39:
        /*0054*/ 	.byte	0x04, 0x1e
        /*0056*/ 	.short	(.L_41 - .L_40)
.L_40:
        /*0058*/ 	.word	0x00000000


	//----- nvinfo : EIATTR_CBANK_PARAM_SIZE
	.align		4
.L_41:
        /*005c*/ 	.byte	0x03, 0x19
        /*005e*/ 	.short	0x0018


	//----- nvinfo : EIATTR_PARAM_CBANK
	.align		4
        /*0060*/ 	.byte	0x04, 0x0a
        /*0062*/ 	.short	(.L_43 - .L_42)
	.align		4
.L_42:
        /*0064*/ 	.word	index@(.nv.constant0._Z18minmaxfilterKernelPfPim)
        /*0068*/ 	.short	0x0380
        /*006a*/ 	.short	0x0018


	//----- nvinfo : EIATTR_SW_WAR
	.align		4
.L_43:
        /*006c*/ 	.byte	0x04, 0x36
        /*006e*/ 	.short	(.L_45 - .L_44)
.L_44:
        /*0070*/ 	.word	0x00000008
.L_45:


//--------------------- .nv.info._Z14gradientKernelPfS_PiS0_mjj --------------------------
	.section	.nv.info._Z14gradientKernelPfS_PiS0_mjj,"",@"SHT_CUDA_INFO"
	.sectionflags	@""
	.align	4


	//----- nvinfo : EIATTR_CUDA_API_VERSION
	.align		4
        /*0000*/ 	.byte	0x04, 0x37
        /*0002*/ 	.short	(.L_47 - .L_46)
.L_46:
        /*0004*/ 	.word	0x00000082


	//----- nvinfo : EIATTR_KPARAM_INFO
	.align		4
.L_47:
        /*0008*/ 	.byte	0x04, 0x17
        /*000a*/ 	.short	(.L_49 - .L_48)
.L_48:
        /*000c*/ 	.word	0x00000000
        /*0010*/ 	.short	0x0006
        /*0012*/ 	.short	0x002c
        /*0014*/ 	.byte	0x00, 0xf0, 0x11, 0x00


	//----- nvinfo : EIATTR_KPARAM_INFO
	.align		4
.L_49:
        /*0018*/ 	.byte	0x04, 0x17
        /*001a*/ 	.short	(.L_51 - .L_50)
.L_50:
        /*001c*/ 	.word	0x00000000
        /*0020*/ 	.short	0x0005
        /*0022*/ 	.short	0x0028
        /*0024*/ 	.byte	0x00, 0xf0, 0x11, 0x00


	//----- nvinfo : EIATTR_KPARAM_INFO
	.align		4
.L_51:
        /*0028*/ 	.byte	0x04, 0x17
        /*002a*/ 	.short	(.L_53 - .L_52)
.L_52:
        /*002c*/ 	.word	0x00000000
        /*0030*/ 	.short	0x0004
        /*0032*/ 	.short	0x0020
        /*0034*/ 	.byte	0x00, 0xf0, 0x21, 0x00


	//----- nvinfo : EIATTR_KPARAM_INFO
	.align		4
.L_53:
        /*0038*/ 	.byte	0x04, 0x17
        /*003a*/ 	.short	(.L_55 - .L_54)
.L_54:
        /*003c*/ 	.word	0x00000000
        /*0040*/ 	.short	0x0003
        /*0042*/ 	.short	0x0018
        /*0044*/ 	.byte	0x00, 0xf5, 0x21, 0x00


	//----- nvinfo : EIATTR_KPARAM_INFO
	.align		4
.L_55:
        /*0048*/ 	.byte	0x04, 0x17
        /*004a*/ 	.short	(.L_57 - .L_56)
.L_56:
        /*004c*/ 	.word	0x00000000
        /*0050*/ 	.short	0x0002
        /*0052*/ 	.short	0x0010
        /*0054*/ 	.byte	0x00, 0xf5, 0x21, 0x00


	//----- nvinfo : EIATTR_KPARAM_INFO
	.align		4
.L_57:
        /*0058*/ 	.byte	0x04, 0x17
        /*005a*/ 	.short	(.L_59 - .L_58)
.L_58:
        /*005c*/ 	.word	0x00000000
        /*0060*/ 	.short	0x0001
        /*0062*/ 	.short	0x0008
        /*0064*/ 	.byte	0x00, 0xf5, 0x21, 0x00


	//----- nvinfo : EIATTR_KPARAM_INFO
	.align		4
.L_59:
        /*0068*/ 	.byte	0x04, 0x17
        /*006a*/ 	.short	(.L_61 - .L_60)
.L_60:
        /*006c*/ 	.word	0x00000000
        /*0070*/ 	.short	0x0000
        /*0072*/ 	.short	0x0000
        /*0074*/ 	.byte	0x00, 0xf5, 0x21, 0x00


	//----- nvinfo : EIATTR_SPARSE_MMA_MASK
	.align		4
.L_61:
        /*0078*/ 	.byte	0x03, 0x50
        /*007a*/ 	.short	0x0000


	//----- nvinfo : EIATTR_MAXREG_COUNT
	.align		4
        /*007c*/ 	.byte	0x03, 0x1b
        /*007e*/ 	.short	0x00ff


	//----- nvinfo : EIATTR_MERCURY_ISA_VERSION
	.align		4
        /*0080*/ 	.byte	0x03, 0x5f
        /*0082*/ 	.short	0x0101


	//----- nvinfo : EIATTR_VRC_CTA_INIT_COUNT
	.align		4
        /*0084*/ 	.byte	0x02, 0x4a
	.zero		1
	.zero		1


	//----- nvinfo : EIATTR_EXIT_INSTR_OFFSETS
	.align		4
        /*0088*/ 	.byte	0x04, 0x1c
        /*008a*/ 	.short	(.L_63 - .L_62)


	//   ....[0]....
.L_62:
        /*008c*/ 	.word	0x00000080


	//   ....[1]....
        /*0090*/ 	.word	0x00001740


	//----- nvinfo : EIATTR_CRS_STACK_SIZE
	.align		4
.L_63:
        /*0094*/ 	.byte	0x04, 0x1e
        /*0096*/ 	.short	(.L_65 - .L_64)
.L_64:
        /*0098*/ 	.word	0x00000000


	//----- nvinfo : EIATTR_CBANK_PARAM_SIZE
	.align		4
.L_65:
        /*009c*/ 	.byte	0x03, 0x19
        /*009e*/ 	.short	0x0030


	//----- nvinfo : EIATTR_PARAM_CBANK
	.align		4
        /*00a0*/ 	.byte	0x04, 0x0a
        /*00a2*/ 	.short	(.L_67 - .L_66)
	.align		4
.L_66:
        /*00a4*/ 	.word	index@(.nv.constant0._Z14gradientKernelPfS_PiS0_mjj)
        /*00a8*/ 	.short	0x0380
        /*00aa*/ 	.short	0x0030


	//----- nvinfo : EIATTR_SW_WAR
	.align		4
.L_67:
        /*00ac*/ 	.byte	0x04, 0x36
        /*00ae*/ 	.short	(.L_69 - .L_68)
.L_68:
        /*00b0*/ 	.word	0x00000008
.L_69:


//--------------------- .nv.info._Z15smoothingKernelPiPfS_mjj --------------------------
	.section	.nv.info._Z15smoothingKernelPiPfS_mjj,"",@"SHT_CUDA_INFO"
	.sectionflags	@""
	.align	4


	//----- nvinfo : EIATTR_CUDA_API_VERSION
	.align		4
        /*0000*/ 	.byte	0x04, 0x37
        /*0002*/ 	.short	(.L_71 - .L_70)
.L_70:
        /*0004*/ 	.word	0x00000082


	//----- nvinfo : EIATTR_KPARAM_INFO
	.align		4
.L_71:
        /*0008*/ 	.byte	0x04, 0x17
        /*000a*/ 	.short	(.L_73 - .L_72)
.L_72:
        /*000c*/ 	.word	0x00000000
        /*0010*/ 	.short	0x0005
        /*0012*/ 	.short	0x0024
        /*0014*/ 	.byte	0x00, 0xf0, 0x11, 0x00


	//----- nvinfo : EIATTR_KPARAM_INFO
	.align		4
.L_73:
        /*0018*/ 	.byte	0x04, 0x17
        /*001a*/ 	.short	(.L_75 - .L_74)
.L_74:
        /*001c*/ 	.word	0x00000000
        /*0020*/ 	.short	0x0004
        /*0022*/ 	.short	0x0020
        /*0024*/ 	.byte	0x00, 0xf0, 0x11, 0x00


	//----- nvinfo : EIATTR_KPARAM_INFO
	.align		4
.L_75:
        /*0028*/ 	.byte	0x04, 0x17
        /*002a*/ 	.short	(.L_77 - .L_76)
.L_76:
        /*002c*/ 	.word	0x00000000
        /*0030*/ 	.short	0x0003
        /*0032*/ 	.short	0x0018
        /*0034*/ 	.byte	0x00, 0xf0, 0x21, 0x00


	//----- nvinfo : EIATTR_KPARAM_INFO
	.align		4
.L_77:
        /*0038*/ 	.byte	0x04, 0x17
        /*003a*/ 	.short	(.L_79 - .L_78)
.L_78:
        /*003c*/ 	.word	0x00000000
        /*0040*/ 	.short	0x0002
        /*0042*/ 	.short	0x0010
        /*0044*/ 	.byte	0x00, 0xf5, 0x21, 0x00


	//----- nvinfo : EIATTR_KPARAM_INFO
	.align		4
.L_79:
        /*0048*/ 	.byte	0x04, 0x17
        /*004a*/ 	.short	(.L_81 - .L_80)
.L_80:
        /*004c*/ 	.word	0x00000000
        /*0050*/ 	.short	0x0001
        /*0052*/ 	.short	0x0008
        /*0054*/ 	.byte	0x00, 0xf5, 0x21, 0x00


	//----- nvinfo : EIATTR_KPARAM_INFO
	.align		4
.L_81:
        /*0058*/ 	.byte	0x04, 0x17
        /*005a*/ 	.short	(.L_83 - .L_82)
.L_82:
        /*005c*/ 	.word	0x00000000
        /*0060*/ 	.short	0x0000
        /*0062*/ 	.short	0x0000
        /*0064*/ 	.byte	0x00, 0xf5, 0x21, 0x00


	//----- nvinfo : EIATTR_SPARSE_MMA_MASK
	.align		4
.L_83:
        /*0068*/ 	.byte	0x03, 0x50
        /*006a*/ 	.short	0x0000


	//----- nvinfo : EIATTR_MAXREG_COUNT
	.align		4
        /*006c*/ 	.byte	0x03, 0x1b
        /*006e*/ 	.short	0x00ff


	//----- nvinfo : EIATTR_MERCURY_ISA_VERSION
	.align		4
        /*0070*/ 	.byte	0x03, 0x5f
        /*0072*/ 	.short	0x0101


	//----- nvinfo : EIATTR_VRC_CTA_INIT_COUNT
	.align		4
        /*0074*/ 	.byte	0x02, 0x4a
	.zero		1
	.zero		1


	//----- nvinfo : EIATTR_EXIT_INSTR_OFFSETS
	.align		4
        /*0078*/ 	.byte	0x04, 0x1c
        /*007a*/ 	.short	(.L_85 - .L_84)


	//   ....[0]....
.L_84:
        /*007c*/ 	.word	0x00000080


	//   ....[1]....
        /*0080*/ 	.word	0x00000b00


	//----- nvinfo : EIATTR_CRS_STACK_SIZE
	.align		4
.L_85:
        /*0084*/ 	.byte	0x04, 0x1e
        /*0086*/ 	.short	(.L_87 - .L_86)
.L_86:
        /*0088*/ 	.word	0x00000000


	//----- nvinfo : EIATTR_CBANK_PARAM_SIZE
	.align		4
.L_87:
        /*008c*/ 	.byte	0x03, 0x19
        /*008e*/ 	.short	0x0028


	//----- nvinfo : EIATTR_PARAM_CBANK
	.align		4
        /*0090*/ 	.byte	0x04, 0x0a
        /*0092*/ 	.short	(.L_89 - .L_88)
	.align		4
.L_88:
        /*0094*/ 	.word	index@(.nv.constant0._Z15smoothingKernelPiPfS_mjj)
        /*0098*/ 	.short	0x0380
        /*009a*/ 	.short	0x0028


	//----- nvinfo : EIATTR_SW_WAR
	.align		4
.L_89:
        /*009c*/ 	.byte	0x04, 0x36
        /*009e*/ 	.short	(.L_91 - .L_90)
.L_90:
        /*00a0*/ 	.word	0x00000008
.L_91:


//--------------------- .nv.info._Z16reciprocalKernelPfj --------------------------
	.section	.nv.info._Z16reciprocalKernelPfj,"",@"SHT_CUDA_INFO"
	.sectionflags	@""
	.align	4


	//----- nvinfo : EIATTR_CUDA_API_VERSION
	.align		4
        /*0000*/ 	.byte	0x04, 0x37
        /*0002*/ 	.short	(.L_93 - .L_92)
.L_92:
        /*0004*/ 	.word	0x00000082


	//----- nvinfo : EIATTR_KPARAM_INFO
	.align		4
.L_93:
        /*0008*/ 	.byte	0x04, 0x17
        /*000a*/ 	.short	(.L_95 - .L_94)
.L_94:
        /*000c*/ 	.word	0x00000000
        /*0010*/ 	.short	0x0001
        /*0012*/ 	.short	0x0008
        /*0014*/ 	.byte	0x00, 0xf0, 0x11, 0x00


	//----- nvinfo : EIATTR_KPARAM_INFO
	.align		4
.L_95:
        /*0018*/ 	.byte	0x04, 0x17
        /*001a*/ 	.short	(.L_97 - .L_96)
.L_96:
        /*001c*/ 	.word	0x00000000
        /*0020*/ 	.short	0x0000
        /*0022*/ 	.short	0x0000
        /*0024*/ 	.byte	0x00, 0xf5, 0x21, 0x00


	//----- nvinfo : EIATTR_SPARSE_MMA_MASK
	.align		4
.L_97:
        /*0028*/ 	.byte	0x03, 0x50
        /*002a*/ 	.short	0x0000


	//----- nvinfo : EIATTR_MAXREG_COUNT
	.align		4
        /*002c*/ 	.byte	0x03, 0x1b
        /*002e*/ 	.short	0x00ff


	//----- nvinfo : EIATTR_MERCURY_ISA_VERSION
	.align		4
        /*0030*/ 	.byte	0x03, 0x5f
        /*0032*/ 	.short	0x0101


	//----- nvinfo : EIATTR_VRC_CTA_INIT_COUNT
	.align		4
        /*0034*/ 	.byte	0x02, 0x4a
	.zero		1
	.zero		1


	//----- nvinfo : EIATTR_EXIT_INSTR_OFFSETS
	.align		4
        /*0038*/ 	.byte	0x04, 0x1c
        /*003a*/ 	.short	(.L_99 - .L_98)


	//   ....[0]....
.L_98:
        /*003c*/ 	.word	0x00000070


	//   ....[1]....
        /*0040*/ 	.word	0x000001a0


	//----- nvinfo : EIATTR_CRS_STACK_SIZE
	.align		4
.L_99:
        /*0044*/ 	.byte	0x04, 0x1e
        /*0046*/ 	.short	(.L_101 - .L_100)
.L_100:
        /*0048*/ 	.word	0x00000000


	//----- nvinfo : EIATTR_CBANK_PARAM_SIZE
	.align		4
.L_101:
        /*004c*/ 	.byte	0x03, 0x19
        /*004e*/ 	.short	0x000c


	//----- nvinfo : EIATTR_PARAM_CBANK
	.align		4
        /*0050*/ 	.byte	0x04, 0x0a
        /*0052*/ 	.short	(.L_103 - .L_102)
	.align		4
.L_102:
        /*0054*/ 	.word	index@(.nv.constant0._Z16reciprocalKernelPfj)
        /*0058*/ 	.short	0x0380
        /*005a*/ 	.short	0x000c


	//----- nvinfo : EIATTR_SW_WAR
	.align		4
.L_103:
        /*005c*/ 	.byte	0x04, 0x36
        /*005e*/ 	.short	(.L_105 - .L_104)
.L_104:
        /*0060*/ 	.word	0x00000008
.L_105:


//--------------------- .nv.callgraph             --------------------------
	.section	.nv.callgraph,"",@"SHT_CUDA_CALLGRAPH"
	.align	4
	.sectionentsize	8
	.align		4
        /*0000*/ 	.word	0x00000000
	.align		4
        /*0004*/ 	.word	0xffffffff
	.align		4
        /*0008*/ 	.word	0x00000000
	.align		4
        /*000c*/ 	.word	0xfffffffe
	.align		4
        /*0010*/ 	.word	0x00000000
	.align		4
        /*0014*/ 	.word	0xfffffffd
	.align		4
        /*0018*/ 	.word	0x00000000
	.align		4
        /*001c*/ 	.word	0xfffffffc


//--------------------- .text._Z18minmaxfilterKernelPfPim --------------------------
	.section	.text._Z18minmaxfilterKernelPfPim,"ax",@progbits
	.align	128
        .global         _Z18minmaxfilterKernelPfPim
        .type           _Z18minmaxfilterKernelPfPim,@function
        .size           _Z18minmaxfilterKernelPfPim,(.L_x_65 - _Z18minmaxfilterKernelPfPim)
        .other          _Z18minmaxfilterKernelPfPim,@"STO_CUDA_ENTRY STV_DEFAULT"
_Z18minmaxfilterKernelPfPim:
.text._Z18minmaxfilterKernelPfPim:
[----:B------:R-:W-:Y:S01]  /*0000*/  LDC R1, c[0x0][0x37c] ;  /* 0x0000df00ff017b82 */ /* 0x000fe20000000800 */
[----:B------:R-:W0:Y:S07]  /*0010*/  S2R R3, SR_TID.X ;  /* 0x0000000000037919 */ /* 0x000e2e0000002100 */
[----:B------:R-:W0:Y:S01]  /*0020*/  S2UR UR4, SR_CTAID.X ;  /* 0x00000000000479c3 */ /* 0x000e220000002500 */
[----:B------:R-:W1:Y:S07]  /*0030*/  LDCU.64 UR6, c[0x0][0x390] ;  /* 0x00007200ff0677ac */ /* 0x000e6e0008000a00 */
[----:B------:R-:W0:Y:S02]  /*0040*/  LDC R0, c[0x0][0x360] ;  /* 0x0000d800ff007b82 */ /* 0x000e240000000800 */
[----:B0-----:R-:W-:-:S05]  /*0050*/  IMAD R0, R0, UR4, R3 ;  /* 0x0000000400007c24 */ /* 0x001fca000f8e0203 */
[----:B-1----:R-:W-:-:S04]  /*0060*/  ISETP.GE.U32.AND P0, PT, R0, UR6, PT ;  /* 0x0000000600007c0c */ /* 0x002fc8000bf06070 */
[----:B------:R-:W-:-:S13]  /*0070*/  ISETP.GE.U32.AND.EX P0, PT, RZ, UR7, PT, P0 ;  /* 0x00000007ff007c0c */ /* 0x000fda000bf06100 */
[----:B------:R-:W-:Y:S05]  /*0080*/  @P0 EXIT ;  /* 0x000000000000094d */ /* 0x000fea0003800000 */
[----:B------:R-:W0:Y:S01]  /*0090*/  LDCU.128 UR8, c[0x0][0x380] ;  /* 0x00007000ff0877ac */ /* 0x000e220008000c00 */
[----:B------:R-:W-:Y:S01]  /*00a0*/  IMAD.SHL.U32 R4, R0, 0x4, RZ ;  /* 0x0000000400047824 */ /* 0x000fe200078e00ff */
[----:B------:R-:W-:Y:S01]  /*00b0*/  SHF.R.U32.HI R0, RZ, 0x1e, R0 ;  /* 0x0000001eff007819 */ /* 0x000fe20000011600 */
[----:B------:R-:W1:Y:S03]  /*00c0*/  LDCU.64 UR4, c[0x0][0x358] ;  /* 0x00006b00ff0477ac */ /* 0x000e660008000a00 */
[----:B0-----:R-:W-:-:S04]  /*00d0*/  IADD3 R2, P0, PT, R4, UR8, RZ ;  /* 0x0000000804027c10 */ /* 0x001fc8000ff1e0ff */
[----:B------:R-:W-:-:S05]  /*00e0*/  IADD3.X R3, PT, PT, R0, UR9, RZ, P0, !PT ;  /* 0x0000000900037c10 */ /* 0x000fca00087fe4ff */
[----:B-1----:R-:W2:Y:S01]  /*00f0*/  LDG.E R6, desc[UR4][R2.64] ;  /* 0x0000000402067981 */ /* 0x002ea2000c1e1900 */
[----:B------:R-:W-:Y:S01]  /*0100*/  IADD3 R4, P1, PT, R4, UR10, RZ ;  /* 0x0000000a04047c10 */ /* 0x000fe2000ff3e0ff */
[----:B------:R-:W-:Y:S03]  /*0110*/  BSSY.RECONVERGENT B0, `(.L_x_0) ;  /* 0x0000008000007945 */ /* 0x000fe60003800200 */
[----:B------:R-:W-:Y:S02]  /*0120*/  IADD3.X R5, PT, PT, R0, UR11, RZ, P1, !PT ;  /* 0x0000000b00057c10 */ /* 0x000fe40008ffe4ff */
[----:B--2---:R-:W-:-:S13]  /*0130*/  FSETP.GEU.AND P0, PT, R6, RZ, PT ;  /* 0x000000ff0600720b */ /* 0x004fda0003f0e000 */
[----:B------:R0:W-:Y:S01]  /*0140*/  @!P0 STG.E desc[UR4][R4.64], RZ ;  /* 0x000000ff04008986 */ /* 0x0001e2000c101904 */
[----:B------:R-:W-:Y:S05]  /*0150*/  @!P0 BRA `(.L_x_1) ;  /* 0x00000000000c8947 */ /* 0x000fea0003800000 */
[----:B------:R-:W-:-:S13]  /*0160*/  FSETP.GT.AND P0, PT, R6, 255, PT ;  /* 0x437f00000600780b */ /* 0x000fda0003f04000 */
[----:B------:R-:W-:-:S05]  /*0170*/  @P0 IMAD.MOV.U32 R7, RZ, RZ, 0xff ;  /* 0x000000ffff070424 */ /* 0x000fca00078e00ff */
[----:B------:R1:W-:Y:S02]  /*0180*/  @P0 STG.E desc[UR4][R4.64], R7 ;  /* 0x0000000704000986 */ /* 0x0003e4000c101904 */
.L_x_1:
[----:B------:R-:W-:Y:S05]  /*0190*/  BSYNC.RECONVERGENT B0 ;  /* 0x0000000000007941 */ /* 0x000fea0003800200 */
.L_x_0:
[----:B------:R-:W1:Y:S02]  /*01a0*/  LDG.E R2, desc[UR4][R2.64] ;  /* 0x0000000402027981 */ /* 0x000e64000c1e1900 */
[----:B-1----:R-:W1:Y:S02]  /*01b0*/  F2I.TRUNC.NTZ R7, R2 ;  /* 0x0000000200077305 */ /* 0x002e64000020f100 */
[----:B-1----:R-:W-:Y:S01]  /*01c0*/  STG.E desc[UR4][R4.64], R7 ;  /* 0x0000000704007986 */ /* 0x002fe2000c101904 */
[----:B------:R-:W-:Y:S05]  /*01d0*/  EXIT ;  /* 0x000000000000794d */ /* 0x000fea0003800000 */
.L_x_2:
[----:B------:R-:W-:-:S00]  /*01e0*/  BRA `(.L_x_2) ;  /* 0xfffffffc00fc7947 */ /* 0x000fc0000383ffff */
[----:B------:R-:W-:-:S00]  /*01f0*/  NOP ;  /* 0x0000000000007918 */ /* 0x000fc00000000000 */
        /* <DEDUP_REMOVED lines=8> */
.L_x_65:


//--------------------- .text._Z14gradientKernelPfS_PiS0_mjj --------------------------
	.section	.text._Z14gradientKernelPfS_PiS0_mjj,"ax",@progbits
	.align	128
        .global         _Z14gradientKernelPfS_PiS0_mjj
        .type           _Z14gradientKernelPfS_PiS0_mjj,@function
        .size           _Z14gradientKernelPfS_PiS0_mjj,(.L_x_63 - _Z14gradientKernelPfS_PiS0_mjj)
        .other          _Z14gradientKernelPfS_PiS0_mjj,@"STO_CUDA_ENTRY STV_DEFAULT"
_Z14gradientKernelPfS_PiS0_mjj:
.text._Z14gradientKernelPfS_PiS0_mjj:
        /* <DEDUP_REMOVED lines=9> */
[----:B------:R-:W0:Y:S01]  /*0090*/  LDC R12, c[0x0][0x3a8] ;  /* 0x0000ea00ff0c7b82 */ /* 0x000e220000000800 */
[----:B------:R-:W1:Y:S01]  /*00a0*/  LDCU.64 UR6, c[0x0][0x388] ;  /* 0x00007100ff0677ac */ /* 0x000e620008000a00 */
[----:B------:R-:W-:Y:S01]  /*00b0*/  BSSY.RECONVERGENT B1, `(.L_x_3) ;  /* 0x0000164000017945 */ /* 0x000fe20003800200 */
[----:B------:R-:W2:Y:S01]  /*00c0*/  LDCU.64 UR4, c[0x0][0x358] ;  /* 0x00006b00ff0477ac */ /* 0x000ea20008000a00 */
[----:B-1----:R-:W-:-:S04]  /*00d0*/  LEA R10, P3, R2, UR6, 0x2 ;  /* 0x00000006020a7c11 */ /* 0x002fc8000f8610ff */
[----:B------:R-:W-:Y:S01]  /*00e0*/  LEA.HI.X R11, R2, UR7, RZ, 0x2, P3 ;  /* 0x00000007020b7c11 */ /* 0x000fe200098f14ff */
[----:B0-----:R-:W0:Y:S01]  /*00f0*/  I2F.U32.RP R0, R12 ;  /* 0x0000000c00007306 */ /* 0x001e220000209000 */
[----:B------:R-:W-:-:S07]  /*0100*/  ISETP.NE.U32.AND P2, PT, R12, RZ, PT ;  /* 0x000000ff0c00720c */ /* 0x000fce0003f45070 */
[----:B0-----:R-:W0:Y:S02]  /*0110*/  MUFU.RCP R0, R0 ;  /* 0x0000000000007308 */ /* 0x001e240000001000 */
[----:B0-----:R-:W-:-:S06]  /*0120*/  VIADD R4, R0, 0xffffffe ;  /* 0x0ffffffe00047836 */ /* 0x001fcc0000000000 */
[----:B------:R0:W1:Y:S02]  /*0130*/  F2I.FTZ.U32.TRUNC.NTZ R5, R4 ;  /* 0x0000000400057305 */ /* 0x000064000021f000 */
[----:B0-----:R-:W-:Y:S02]  /*0140*/  IMAD.MOV.U32 R4, RZ, RZ, RZ ;  /* 0x000000ffff047224 */ /* 0x001fe400078e00ff */
[----:B-1----:R-:W-:-:S04]  /*0150*/  IMAD.MOV R3, RZ, RZ, -R5 ;  /* 0x000000ffff037224 */ /* 0x002fc800078e0a05 */
[----:B------:R-:W-:-:S04]  /*0160*/  IMAD R3, R3, R12, RZ ;  /* 0x0000000c03037224 */ /* 0x000fc800078e02ff */
[----:B------:R-:W-:-:S06]  /*0170*/  IMAD.HI.U32 R3, R5, R3, R4 ;  /* 0x0000000305037227 */ /* 0x000fcc00078e0004 */
[----:B------:R-:W-:-:S04]  /*0180*/  IMAD.HI.U32 R3, R3, R2, RZ ;  /* 0x0000000203037227 */ /* 0x000fc800078e00ff */
[----:B------:R-:W-:-:S04]  /*0190*/  IMAD.MOV R5, RZ, RZ, -R3 ;  /* 0x000000ffff057224 */ /* 0x000fc800078e0a03 */
[----:B------:R-:W-:-:S05]  /*01a0*/  IMAD R5, R12, R5, R2 ;  /* 0x000000050c057224 */ /* 0x000fca00078e0202 */
[----:B------:R-:W-:-:S13]  /*01b0*/  ISETP.GE.U32.AND P0, PT, R5, R12, PT ;  /* 0x0000000c0500720c */ /* 0x000fda0003f06070 */
[----:B------:R-:W-:Y:S02]  /*01c0*/  @P0 IMAD.IADD R5, R5, 0x1, -R12 ;  /* 0x0000000105050824 */ /* 0x000fe400078e0a0c */
[----:B------:R-:W-:-:S03]  /*01d0*/  @P0 VIADD R3, R3, 0x1 ;  /* 0x0000000103030836 */ /* 0x000fc60000000000 */
[----:B------:R-:W-:-:S13]  /*01e0*/  ISETP.GE.U32.AND P1, PT, R5, R12, PT ;  /* 0x0000000c0500720c */ /* 0x000fda0003f26070 */
[----:B------:R-:W-:Y:S01]  /*01f0*/  @P1 VIADD R3, R3, 0x1 ;  /* 0x0000000103031836 */ /* 0x000fe20000000000 */
[----:B------:R-:W-:-:S04]  /*0200*/  @!P2 LOP3.LUT R3, RZ, R12, RZ, 0x33, !PT ;  /* 0x0000000cff03a212 */ /* 0x000fc800078e33ff */
[----:B------:R-:W-:Y:S01]  /*0210*/  ISETP.GT.AND P2, PT, R3, RZ, PT ;  /* 0x000000ff0300720c */ /* 0x000fe20003f44270 */
[----:B------:R-:W-:-:S04]  /*0220*/  IMAD.MOV R6, RZ, RZ, -R3 ;  /* 0x000000ffff067224 */ /* 0x000fc800078e0a03 */
[----:B------:R-:W-:-:S05]  /*0230*/  IMAD R4, R12, R6, R2 ;  /* 0x000000060c047224 */ /* 0x000fca00078e0202 */
[----:B------:R-:W-:-:S03]  /*0240*/  ISETP.GT.AND P0, PT, R4, RZ, PT ;  /* 0x000000ff0400720c */ /* 0x000fc60003f04270 */
[----:B------:R-:W0:Y:S01]  /*0250*/  @P2 LDC R8, c[0x0][0x3ac] ;  /* 0x0000eb00ff082b82 */ /* 0x000e220000000800 */
[----:B------:R-:W-:Y:S02]  /*0260*/  @!P2 IMAD.MOV.U32 R5, RZ, RZ, 0x2 ;  /* 0x00000002ff05a424 */ /* 0x000fe400078e00ff */
[----:B------:R-:W-:-:S07]  /*0270*/  @P2 IMAD.MOV.U32 R6, RZ, RZ, -0x1 ;  /* 0xffffffffff062424 */ /* 0x000fce00078e00ff */
[----:B------:R-:W-:Y:S02]  /*0280*/  @P0 VIADD R7, R12, 0xfffffffe ;  /* 0xfffffffe0c070836 */ /* 0x000fe40000000000 */
[----:B0-----:R-:W-:-:S05]  /*0290*/  @P2 VIADD R0, R8, 0xfffffffe ;  /* 0xfffffffe08002836 */ /* 0x001fca0000000000 */
[C---:B------:R-:W-:Y:S02]  /*02a0*/  @P2 ISETP.GT.U32.AND P1, PT, R3.reuse, R0, PT ;  /* 0x000000000300220c */ /* 0x040fe40003f24070 */
[----:B------:R-:W-:Y:S01]  /*02b0*/  @P2 IADD3 R0, PT, PT, -R3, R8, RZ ;  /* 0x0000000803002210 */ /* 0x000fe20007ffe1ff */
[--C-:B------:R-:W-:Y:S02]  /*02c0*/  @!P0 IMAD.MOV R8, RZ, RZ, -R4.reuse ;  /* 0x000000ffff088224 */ /* 0x100fe400078e0a04 */
[----:B------:R-:W-:Y:S01]  /*02d0*/  @P0 IMAD.MOV.U32 R8, RZ, RZ, -0x1 ;  /* 0xffffffffff080424 */ /* 0x000fe200078e00ff */
[----:B------:R-:W-:Y:S01]  /*02e0*/  @P2 SEL R5, R0, 0x2, P1 ;  /* 0x0000000200052807 */ /* 0x000fe20000800000 */
[----:B------:R-:W-:Y:S01]  /*02f0*/  @P0 IMAD.IADD R0, R12, 0x1, -R4 ;  /* 0x000000010c000824 */ /* 0x000fe200078e0a04 */
[----:B------:R-:W-:Y:S01]  /*0300*/  @P0 ISETP.GT.U32.AND P1, PT, R4, R7, PT ;  /* 0x000000070400020c */ /* 0x000fe20003f24070 */
[----:B------:R-:W-:Y:S01]  /*0310*/  @!P0 IMAD.MOV.U32 R7, RZ, RZ, 0x2 ;  /* 0x00000002ff078424 */ /* 0x000fe200078e00ff */
[----:B------:R-:W-:-:S02]  /*0320*/  ISETP.GE.AND P2, PT, R6, R5, PT ;  /* 0x000000050600720c */ /* 0x000fc40003f46270 */
[----:B------:R-:W-:-:S11]  /*0330*/  @P0 SEL R7, R0, 0x2, P1 ;  /* 0x0000000200070807 */ /* 0x000fd60000800000 */
[----:B--2---:R-:W-:Y:S05]  /*0340*/  @P2 BRA `(.L_x_4) ;  /* 0x0000001000e82947 */ /* 0x004fea0003800000 */
[----:B------:R-:W-:Y:S01]  /*0350*/  VIMNMX R38, PT, PT, R4, 0x1, !PT ;  /* 0x0000000104267848 */ /* 0x000fe20007fe0100 */
[----:B------:R-:W-:Y:S01]  /*0360*/  IMAD.IADD R9, R2, 0x1, R7 ;  /* 0x0000000102097824 */ /* 0x000fe200078e0207 */
[----:B------:R-:W-:-:S03]  /*0370*/  CS2R R42, SRZ ;  /* 0x00000000002a7805 */ /* 0x000fc6000001ff00 */
[----:B------:R-:W-:-:S07]  /*0380*/  IMAD R38, R3, R12, R38 ;  /* 0x0000000c03267224 */ /* 0x000fce00078e0226 */
.L_x_38:
[----:B------:R-:W-:Y:S01]  /*0390*/  ISETP.GE.AND P0, PT, R8, R7, PT ;  /* 0x000000070800720c */ /* 0x000fe20003f06270 */
[----:B------:R-:W-:-:S12]  /*03a0*/  BSSY.RECONVERGENT B0, `(.L_x_5) ;  /* 0x0000131000007945 */ /* 0x000fd80003800200 */
[----:B01----:R-:W-:Y:S05]  /*03b0*/  @P0 BRA `(.L_x_6) ;  /* 0x0000001000bc0947 */ /* 0x003fea0003800000 */
[----:B------:R-:W-:Y:S01]  /*03c0*/  IMAD.IADD R0, R9, 0x1, R38 ;  /* 0x0000000109007824 */ /* 0x000fe200078e0226 */
[----:B------:R-:W-:Y:S01]  /*03d0*/  BSSY.RECONVERGENT B2, `(.L_x_7) ;  /* 0x000006a000027945 */ /* 0x000fe20003800200 */
[----:B------:R-:W-:-:S03]  /*03e0*/  IMAD.MOV.U32 R13, RZ, RZ, R8 ;  /* 0x000000ffff0d7224 */ /* 0x000fc600078e0008 */
[----:B------:R-:W-:-:S04]  /*03f0*/  LOP3.LUT R0, R0, 0x1, RZ, 0xc0, !PT ;  /* 0x0000000100007812 */ /* 0x000fc800078ec0ff */
[----:B------:R-:W-:-:S13]  /*0400*/  ISETP.NE.U32.AND P0, PT, R0, 0x1, PT ;  /* 0x000000010000780c */ /* 0x000fda0003f05070 */
[----:B------:R-:W-:Y:S05]  /*0410*/  @!P0 BRA `(.L_x_8) ;  /* 0x0000000400948947 */ /* 0x000fea0003800000 */
[----:B------:R-:W0:Y:S01]  /*0420*/  LDCU UR6, c[0x0][0x3a8] ;  /* 0x00007500ff0677ac */ /* 0x000e220008000800 */
[----:B------:R-:W1:Y:S01]  /*0430*/  LDC.64 R14, c[0x0][0x390] ;  /* 0x0000e400ff0e7b82 */ /* 0x000e620000000a00 */
[----:B------:R-:W-:Y:S01]  /*0440*/  IADD3 R13, PT, PT, R3, R6, RZ ;  /* 0x00000006030d7210 */ /* 0x000fe20007ffe0ff */
[----:B------:R-:W-:-:S06]  /*0450*/  IMAD R0, R6, 0x3, R8 ;  /* 0x0000000306007824 */ /* 0x000fcc00078e0208 */
[----:B------:R-:W2:Y:S01]  /*0460*/  LDC.64 R16, c[0x0][0x380] ;  /* 0x0000e000ff107b82 */ /* 0x000ea20000000a00 */
[----:B0-----:R-:W-:Y:S02]  /*0470*/  IMAD R19, R13, UR6, R4 ;  /* 0x000000060d137c24 */ /* 0x001fe4000f8e0204 */
[----:B------:R-:W-:Y:S02]  /*0480*/  VIADD R13, R0, 0x4 ;  /* 0x00000004000d7836 */ /* 0x000fe40000000000 */
[----:B------:R-:W-:-:S03]  /*0490*/  IMAD.IADD R21, R19, 0x1, R8 ;  /* 0x0000000113157824 */ /* 0x000fc600078e0208 */
[----:B------:R-:W0:Y:S01]  /*04a0*/  LDC.64 R18, c[0x0][0x398] ;  /* 0x0000e600ff127b82 */ /* 0x000e220000000a00 */
[----:B-1----:R-:W-:-:S06]  /*04b0*/  IMAD.WIDE R14, R13, 0x4, R14 ;  /* 0x000000040d0e7825 */ /* 0x002fcc00078e020e */
[----:B------:R-:W3:Y:S01]  /*04c0*/  LDG.E R14, desc[UR4][R14.64] ;  /* 0x000000040e0e7981 */ /* 0x000ee2000c1e1900 */
[----:B--2---:R-:W-:-:S06]  /*04d0*/  IMAD.WIDE.U32 R16, R21, 0x4, R16 ;  /* 0x0000000415107825 */ /* 0x004fcc00078e0010 */
[----:B------:R-:W2:Y:S01]  /*04e0*/  LDG.E R16, desc[UR4][R16.64] ;  /* 0x0000000410107981 */ /* 0x000ea2000c1e1900 */
[----:B0-----:R-:W-:-:S06]  /*04f0*/  IMAD.WIDE R18, R13, 0x4, R18 ;  /* 0x000000040d127825 */ /* 0x001fcc00078e0212 */
[----:B------:R-:W4:Y:S01]  /*0500*/  LDG.E R18, desc[UR4][R18.64] ;  /* 0x0000000412127981 */ /* 0x000f22000c1e1900 */
[----:B------:R-:W-:Y:S01]  /*0510*/  BSSY.RECONVERGENT B3, `(.L_x_9) ;  /* 0x0000009000037945 */ /* 0x000fe20003800200 */
[----:B---3--:R-:W-:-:S05]  /*0520*/  I2FP.F32.S32 R13, R14 ;  /* 0x0000000e000d7245 */ /* 0x008fca0000201400 */
[----:B--2---:R-:W-:-:S04]  /*0530*/  FFMA R42, R13, R16, R42 ;  /* 0x000000100d2a7223 */ /* 0x004fc8000000002a */
[----:B------:R-:W0:Y:S01]  /*0540*/  F2F.F64.F32 R12, R42 ;  /* 0x0000002a000c7310 */ /* 0x000e220000201800 */
[----:B----4-:R-:W-:Y:S01]  /*0550*/  I2FP.F32.S32 R0, R18 ;  /* 0x0000001200007245 */ /* 0x010fe20000201400 */
[----:B0-----:R-:W-:-:S04]  /*0560*/  DADD R32, -RZ, |R12| ;  /* 0x00000000ff207229 */ /* 0x001fc8000000050c */
[----:B------:R-:W-:Y:S01]  /*0570*/  FFMA R43, R16, R0, R43 ;  /* 0x00000000102b7223 */ /* 0x000fe2000000002b */
[----:B------:R-:W-:-:S07]  /*0580*/  MOV R0, 0x5a0 ;  /* 0x000005a000007802 */ /* 0x000fce0000000f00 */
[----:B------:R-:W-:Y:S05]  /*0590*/  CALL.REL.NOINC `($_Z14gradientKernelPfS_PiS0_mjj$__internal_accurate_pow) ;  /* 0x0000001400207944 */ /* 0x000fea0003c00000 */
[----:B------:R-:W-:Y:S05]  /*05a0*/  BSYNC.RECONVERGENT B3 ;  /* 0x0000000000037941 */ /* 0x000fea0003800200 */
.L_x_9:
[----:B------:R-:W-:Y:S01]  /*05b0*/  DADD R14, R12, 2 ;  /* 0x400000000c0e7429 */ /* 0x000fe20000000000 */
[----:B------:R-:W-:Y:S01]  /*05c0*/  FSETP.NEU.AND P0, PT, R42, RZ, PT ;  /* 0x000000ff2a00720b */ /* 0x000fe20003f0d000 */
[----:B------:R-:W-:Y:S08]  /*05d0*/  BSSY.RECONVERGENT B3, `(.L_x_10) ;  /* 0x000000e000037945 */ /* 0x000ff00003800200 */
[----:B------:R-:W-:-:S02]  /*05e0*/  LOP3.LUT R14, R15, 0x7ff00000, RZ, 0xc0, !PT ;  /* 0x7ff000000f0e7812 */ /* 0x000fc400078ec0ff */
[----:B------:R-:W-:Y:S02]  /*05f0*/  FSEL R15, R26, RZ, P0 ;  /* 0x000000ff1a0f7208 */ /* 0x000fe40000000000 */
[----:B------:R-:W-:Y:S02]  /*0600*/  ISETP.NE.AND P1, PT, R14, 0x7ff00000, PT ;  /* 0x7ff000000e00780c */ /* 0x000fe40003f25270 */
[----:B------:R-:W-:-:S11]  /*0610*/  FSEL R14, R22, RZ, P0 ;  /* 0x000000ff160e7208 */ /* 0x000fd60000000000 */
[----:B------:R-:W-:Y:S05]  /*0620*/  @P1 BRA `(.L_x_11) ;  /* 0x0000000000201947 */ /* 0x000fea0003800000 */
[----:B------:R-:W-:-:S13]  /*0630*/  FSETP.NAN.AND P0, PT, R42, R42, PT ;  /* 0x0000002a2a00720b */ /* 0x000fda0003f08000 */
[----:B------:R-:W-:Y:S05]  /*0640*/  @P0 BRA `(.L_x_12) ;  /* 0x0000000000140947 */ /* 0x000fea0003800000 */
[----:B------:R-:W-:-:S14]  /*0650*/  DSETP.NEU.AND P0, PT, |R12|, +INF , PT ;  /* 0x7ff000000c00742a */ /* 0x000fdc0003f0d200 */
[----:B------:R-:W-:Y:S05]  /*0660*/  @P0 BRA `(.L_x_11) ;  /* 0x0000000000100947 */ /* 0x000fea0003800000 */
[----:B------:R-:W-:Y:S02]  /*0670*/  IMAD.MOV.U32 R14, RZ, RZ, 0x0 ;  /* 0x00000000ff0e7424 */ /* 0x000fe400078e00ff */
[----:B------:R-:W-:Y:S01]  /*0680*/  IMAD.MOV.U32 R15, RZ, RZ, 0x7ff00000 ;  /* 0x7ff00000ff0f7424 */ /* 0x000fe200078e00ff */
[----:B------:R-:W-:Y:S06]  /*0690*/  BRA `(.L_x_11) ;  /* 0x0000000000047947 */ /* 0x000fec0003800000 */
.L_x_12:
[----:B------:R-:W-:-:S11]  /*06a0*/  DADD R14, R12, 2 ;  /* 0x400000000c0e7429 */ /* 0x000fd60000000000 */
.L_x_11:
[----:B------:R-:W-:Y:S05]  /*06b0*/  BSYNC.RECONVERGENT B3 ;  /* 0x0000000000037941 */ /* 0x000fea0003800200 */
.L_x_10:
[----:B------:R-:W0:Y:S01]  /*06c0*/  F2F.F64.F32 R12, R43 ;  /* 0x0000002b000c7310 */ /* 0x000e220000201800 */
[----:B------:R-:W-:Y:S01]  /*06d0*/  BSSY.RECONVERGENT B3, `(.L_x_13) ;  /* 0x0000004000037945 */ /* 0x000fe20003800200 */
[----:B------:R-:W-:Y:S01]  /*06e0*/  MOV R0, 0x710 ;  /* 0x0000071000007802 */ /* 0x000fe20000000f00 */
[----:B0-----:R-:W-:-:S11]  /*06f0*/  DADD R32, -RZ, |R12| ;  /* 0x00000000ff207229 */ /* 0x001fd6000000050c */
[----:B------:R-:W-:Y:S05]  /*0700*/  CALL.REL.NOINC `($_Z14gradientKernelPfS_PiS0_mjj$__internal_accurate_pow) ;  /* 0x0000001000c47944 */ /* 0x000fea0003c00000 */
[----:B------:R-:W-:Y:S05]  /*0710*/  BSYNC.RECONVERGENT B3 ;  /* 0x0000000000037941 */ /* 0x000fea0003800200 */
.L_x_13:
[----:B------:R-:W-:Y:S01]  /*0720*/  DADD R16, R12, 2 ;  /* 0x400000000c107429 */ /* 0x000fe20000000000 */
[----:B------:R-:W-:Y:S01]  /*0730*/  FSETP.NEU.AND P0, PT, R43, RZ, PT ;  /* 0x000000ff2b00720b */ /* 0x000fe20003f0d000 */
[----:B------:R-:W-:Y:S03]  /*0740*/  BSSY.RECONVERGENT B3, `(.L_x_14) ;  /* 0x000000e000037945 */ /* 0x000fe60003800200 */
[----:B------:R-:W-:Y:S02]  /*0750*/  FSEL R22, R22, RZ, P0 ;  /* 0x000000ff16167208 */ /* 0x000fe40000000000 */
[----:B------:R-:W-:-:S03]  /*0760*/  FSEL R23, R26, RZ, P0 ;  /* 0x000000ff1a177208 */ /* 0x000fc60000000000 */
[----:B------:R-:W-:-:S04]  /*0770*/  LOP3.LUT R16, R17, 0x7ff00000, RZ, 0xc0, !PT ;  /* 0x7ff0000011107812 */ /* 0x000fc800078ec0ff */
[----:B------:R-:W-:-:S13]  /*0780*/  ISETP.NE.AND P1, PT, R16, 0x7ff00000, PT ;  /* 0x7ff000001000780c */ /* 0x000fda0003f25270 */
        /* <DEDUP_REMOVED lines=8> */
.L_x_16:
[----:B------:R-:W-:-:S11]  /*0810*/  DADD R22, R12, 2 ;  /* 0x400000000c167429 */ /* 0x000fd60000000000 */
.L_x_15:
[----:B------:R-:W-:Y:S05]  /*0820*/  BSYNC.RECONVERGENT B3 ;  /* 0x0000000000037941 */ /* 0x000fea0003800200 */
.L_x_14:
[----:B------:R-:W-:Y:S01]  /*0830*/  FSETP.NEU.AND P0, PT, R43, 1, PT ;  /* 0x3f8000002b00780b */ /* 0x000fe20003f0d000 */
[----:B------:R-:W-:Y:S01]  /*0840*/  IMAD.MOV.U32 R16, RZ, RZ, 0x0 ;  /* 0x00000000ff107424 */ /* 0x000fe200078e00ff */
[----:B------:R-:W-:Y:S01]  /*0850*/  FSETP.NEU.AND P1, PT, R42, 1, PT ;  /* 0x3f8000002a00780b */ /* 0x000fe20003f2d000 */
[----:B------:R-:W-:Y:S01]  /*0860*/  IMAD.MOV.U32 R17, RZ, RZ, 0x3fd80000 ;  /* 0x3fd80000ff117424 */ /* 0x000fe200078e00ff */
[----:B------:R-:W-:Y:S01]  /*0870*/  FSEL R12, R22, RZ, P0 ;  /* 0x000000ff160c7208 */ /* 0x000fe20000000000 */
[----:B------:R-:W-:Y:S01]  /*0880*/  BSSY.RECONVERGENT B3, `(.L_x_17) ;  /* 0x000001b000037945 */ /* 0x000fe20003800200 */
[----:B------:R-:W-:Y:S02]  /*0890*/  FSEL R13, R23, 1.875, P0 ;  /* 0x3ff00000170d7808 */ /* 0x000fe40000000000 */
[----:B------:R-:W-:Y:S02]  /*08a0*/  FSEL R22, R14, RZ, P1 ;  /* 0x000000ff0e167208 */ /* 0x000fe40000800000 */
[----:B------:R-:W-:-:S06]  /*08b0*/  FSEL R23, R15, 1.875, P1 ;  /* 0x3ff000000f177808 */ /* 0x000fcc0000800000 */
[----:B------:R-:W-:-:S06]  /*08c0*/  DADD R22, R22, R12 ;  /* 0x0000000016167229 */ /* 0x000fcc000000000c */
[----:B------:R-:W0:Y:S04]  /*08d0*/  MUFU.RSQ64H R15, R23 ;  /* 0x00000017000f7308 */ /* 0x000e280000001c00 */
[----:B------:R-:W-:-:S05]  /*08e0*/  VIADD R14, R23, 0xfcb00000 ;  /* 0xfcb00000170e7836 */ /* 0x000fca0000000000 */
[----:B------:R-:W-:Y:S01]  /*08f0*/  ISETP.GE.U32.AND P0, PT, R14, 0x7ca00000, PT ;  /* 0x7ca000000e00780c */ /* 0x000fe20003f06070 */
[----:B0-----:R-:W-:-:S08]  /*0900*/  DMUL R12, R14, R14 ;  /* 0x0000000e0e0c7228 */ /* 0x001fd00000000000 */
[----:B------:R-:W-:-:S08]  /*0910*/  DFMA R12, R22, -R12, 1 ;  /* 0x3ff00000160c742b */ /* 0x000fd0000000080c */
[----:B------:R-:W-:Y:S02]  /*0920*/  DFMA R16, R12, R16, 0.5 ;  /* 0x3fe000000c10742b */ /* 0x000fe40000000010 */
[----:B------:R-:W-:-:S08]  /*0930*/  DMUL R12, R14, R12 ;  /* 0x0000000c0e0c7228 */ /* 0x000fd00000000000 */
[----:B------:R-:W-:Y:S01]  /*0940*/  DFMA R26, R16, R12, R14 ;  /* 0x0000000c101a722b */ /* 0x000fe2000000000e */
[----:B------:R-:W-:-:S07]  /*0950*/  VIADD R13, R8, 0x1 ;  /* 0x00000001080d7836 */ /* 0x000fce0000000000 */
[----:B------:R-:W-:Y:S02]  /*0960*/  DMUL R20, R22, R26 ;  /* 0x0000001a16147228 */ /* 0x000fe40000000000 */
[----:B------:R-:W-:Y:S01]  /*0970*/  IADD3 R17, PT, PT, R27, -0x100000, RZ ;  /* 0xfff000001b117810 */ /* 0x000fe20007ffe0ff */
[----:B------:R-:W-:-:S05]  /*0980*/  IMAD.MOV.U32 R16, RZ, RZ, R26 ;  /* 0x000000ffff107224 */ /* 0x000fca00078e001a */
[----:B------:R-:W-:-:S08]  /*0990*/  DFMA R18, R20, -R20, R22 ;  /* 0x800000141412722b */ /* 0x000fd00000000016 */
[----:B------:R-:W-:Y:S01]  /*09a0*/  DFMA R24, R18, R16, R20 ;  /* 0x000000101218722b */ /* 0x000fe20000000014 */
[----:B------:R-:W-:Y:S10]  /*09b0*/  @!P0 BRA `(.L_x_18) ;  /* 0x00000000001c8947 */ /* 0x000ff40003800000 */
[----:B------:R-:W-:Y:S01]  /*09c0*/  IMAD.MOV.U32 R16, RZ, RZ, R18 ;  /* 0x000000ffff107224 */ /* 0x000fe200078e0012 */
[----:B------:R-:W-:Y:S01]  /*09d0*/  MOV R0, 0xa10 ;  /* 0x00000a1000007802 */ /* 0x000fe20000000f00 */
[----:B------:R-:W-:Y:S02]  /*09e0*/  IMAD.MOV.U32 R28, RZ, RZ, R14 ;  /* 0x000000ffff1c7224 */ /* 0x000fe400078e000e */
[----:B------:R-:W-:-:S07]  /*09f0*/  IMAD.MOV.U32 R27, RZ, RZ, R17 ;  /* 0x000000ffff1b7224 */ /* 0x000fce00078e0011 */
[----:B------:R-:W-:Y:S05]  /*0a00*/  CALL.REL.NOINC `($__internal_0_$__cuda_sm20_dsqrt_rn_f64_mediumpath_v1) ;  /* 0x0000000c00507944 */ /* 0x000fea0003c00000 */
[----:B------:R-:W-:Y:S02]  /*0a10*/  IMAD.MOV.U32 R24, RZ, RZ, R18 ;  /* 0x000000ffff187224 */ /* 0x000fe400078e0012 */
[----:B------:R-:W-:-:S07]  /*0a20*/  IMAD.MOV.U32 R25, RZ, RZ, R19 ;  /* 0x000000ffff197224 */ /* 0x000fce00078e0013 */
.L_x_18:
[----:B------:R-:W-:Y:S05]  /*0a30*/  BSYNC.RECONVERGENT B3 ;  /* 0x0000000000037941 */ /* 0x000fea0003800200 */
.L_x_17:
[----:B------:R-:W0:Y:S02]  /*0a40*/  F2I.F64.TRUNC R24, R24 ;  /* 0x0000001800187311 */ /* 0x000e24000030d100 */
[----:B0-----:R-:W-:-:S05]  /*0a50*/  I2FP.F32.S32 R15, R24 ;  /* 0x00000018000f7245 */ /* 0x001fca0000201400 */
[----:B------:R0:W-:Y:S02]  /*0a60*/  STG.E desc[UR4][R10.64], R15 ;  /* 0x0000000f0a007986 */ /* 0x0001e4000c101904 */
.L_x_8:
[----:B------:R-:W-:Y:S05]  /*0a70*/  BSYNC.RECONVERGENT B2 ;  /* 0x0000000000027941 */ /* 0x000fea0003800200 */
.L_x_7:
[----:B------:R-:W-:-:S13]  /*0a80*/  ISETP.NE.AND P0, PT, R9, R38, PT ;  /* 0x000000260900720c */ /* 0x000fda0003f05270 */
[----:B------:R-:W-:Y:S05]  /*0a90*/  @!P0 BRA `(.L_x_6) ;  /* 0x0000000c00048947 */ /* 0x000fea0003800000 */
[----:B------:R-:W1:Y:S01]  /*0aa0*/  LDCU UR6, c[0x0][0x3a8] ;  /* 0x00007500ff0677ac */ /* 0x000e620008000800 */
[--C-:B------:R-:W-:Y:S02]  /*0ab0*/  IMAD.IADD R41, R2, 0x1, R13.reuse ;  /* 0x0000000102297824 */ /* 0x100fe400078e020d */
[----:B------:R-:W-:Y:S02]  /*0ac0*/  VIADD R39, R13, 0x4 ;  /* 0x000000040d277836 */ /* 0x000fe40000000000 */
[C---:B------:R-:W-:Y:S02]  /*0ad0*/  IMAD R40, R6.reuse, 0x3, R13 ;  /* 0x0000000306287824 */ /* 0x040fe400078e020d */
[----:B-1----:R-:W-:-:S07]  /*0ae0*/  IMAD R41, R6, UR6, R41 ;  /* 0x0000000606297c24 */ /* 0x002fce000f8e0229 */
.L_x_37:
[----:B-1----:R-:W1:Y:S01]  /*0af0*/  LDC.64 R12, c[0x0][0x390] ;  /* 0x0000e400ff0c7b82 */ /* 0x002e620000000a00 */
[----:B------:R-:W-:-:S07]  /*0b00*/  IADD3 R17, PT, PT, R40, 0x4, RZ ;  /* 0x0000000428117810 */ /* 0x000fce0007ffe0ff */
[----:B------:R-:W2:Y:S08]  /*0b10*/  LDC.64 R18, c[0x0][0x380] ;  /* 0x0000e000ff127b82 */ /* 0x000eb00000000a00 */
[----:B0-----:R-:W0:Y:S01]  /*0b20*/  LDC.64 R14, c[0x0][0x398] ;  /* 0x0000e600ff0e7b82 */ /* 0x001e220000000a00 */
[----:B-1----:R-:W-:-:S05]  /*0b30*/  IMAD.WIDE R12, R17, 0x4, R12 ;  /* 0x00000004110c7825 */ /* 0x002fca00078e020c */
[----:B------:R-:W3:Y:S01]  /*0b40*/  LDG.E R0, desc[UR4][R12.64] ;  /* 0x000000040c007981 */ /* 0x000ee2000c1e1900 */
[----:B--2---:R-:W-:-:S06]  /*0b50*/  IMAD.WIDE.U32 R18, R41, 0x4, R18 ;  /* 0x0000000429127825 */ /* 0x004fcc00078e0012 */
[----:B------:R-:W2:Y:S01]  /*0b60*/  LDG.E R18, desc[UR4][R18.64] ;  /* 0x0000000412127981 */ /* 0x000ea2000c1e1900 */
[----:B0-----:R-:W-:-:S05]  /*0b70*/  IMAD.WIDE R14, R17, 0x4, R14 ;  /* 0x00000004110e7825 */ /* 0x001fca00078e020e */
[----:B------:R-:W4:Y:S01]  /*0b80*/  LDG.E R20, desc[UR4][R14.64] ;  /* 0x000000040e147981 */ /* 0x000f22000c1e1900 */
[----:B------:R-:W-:Y:S01]  /*0b90*/  BSSY.RECONVERGENT B2, `(.L_x_19) ;  /* 0x0000009000027945 */ /* 0x000fe20003800200 */
[----:B---3--:R-:W-:-:S05]  /*0ba0*/  I2FP.F32.S32 R17, R0 ;  /* 0x0000000000117245 */ /* 0x008fca0000201400 */
[----:B--2---:R-:W-:-:S04]  /*0bb0*/  FFMA R42, R17, R18, R42 ;  /* 0x00000012112a7223 */ /* 0x004fc8000000002a */
[----:B------:R-:W0:Y:S01]  /*0bc0*/  F2F.F64.F32 R16, R42 ;  /* 0x0000002a00107310 */ /* 0x000e220000201800 */
[----:B----4-:R-:W-:Y:S02]  /*0bd0*/  I2FP.F32.S32 R20, R20 ;  /* 0x0000001400147245 */ /* 0x010fe40000201400 */
[----:B------:R-:W-:-:S03]  /*0be0*/  MOV R0, 0xc20 ;  /* 0x00000c2000007802 */ /* 0x000fc60000000f00 */
[----:B------:R-:W-:Y:S01]  /*0bf0*/  FFMA R43, R18, R20, R43 ;  /* 0x00000014122b7223 */ /* 0x000fe2000000002b */
[----:B0-----:R-:W-:-:S11]  /*0c00*/  DADD R32, -RZ, |R16| ;  /* 0x00000000ff207229 */ /* 0x001fd60000000510 */
[----:B------:R-:W-:Y:S05]  /*0c10*/  CALL.REL.NOINC `($_Z14gradientKernelPfS_PiS0_mjj$__internal_accurate_pow) ;  /* 0x0000000c00807944 */ /* 0x000fea0003c00000 */
[----:B------:R-:W-:Y:S05]  /*0c20*/  BSYNC.RECONVERGENT B2 ;  /* 0x0000000000027941 */ /* 0x000fea0003800200 */
.L_x_19:
[----:B------:R-:W-:Y:S01]  /*0c30*/  DADD R20, R16, 2 ;  /* 0x4000000010147429 */ /* 0x000fe20000000000 */
[----:B------:R-:W0:Y:S01]  /*0c40*/  F2F.F64.F32 R18, R43 ;  /* 0x0000002b00127310 */ /* 0x000e220000201800 */
[----:B------:R-:W-:Y:S01]  /*0c50*/  FSETP.NEU.AND P0, PT, R42, RZ, PT ;  /* 0x000000ff2a00720b */ /* 0x000fe20003f0d000 */
[----:B------:R-:W-:Y:S07]  /*0c60*/  BSSY.RECONVERGENT B2, `(.L_x_20) ;  /* 0x000000d000027945 */ /* 0x000fee0003800200 */
[----:B------:R-:W-:-:S02]  /*0c70*/  LOP3.LUT R20, R21, 0x7ff00000, RZ, 0xc0, !PT ;  /* 0x7ff0000015147812 */ /* 0x000fc400078ec0ff */
[----:B------:R-:W-:Y:S02]  /*0c80*/  FSEL R21, R26, RZ, P0 ;  /* 0x000000ff1a157208 */ /* 0x000fe40000000000 */
[----:B------:R-:W-:Y:S01]  /*0c90*/  ISETP.NE.AND P1, PT, R20, 0x7ff00000, PT ;  /* 0x7ff000001400780c */ /* 0x000fe20003f25270 */
[----:B0-----:R-:W-:Y:S01]  /*0ca0*/  DADD R32, -RZ, |R18| ;  /* 0x00000000ff207229 */ /* 0x001fe20000000512 */
[----:B------:R-:W-:-:S11]  /*0cb0*/  FSEL R20, R22, RZ, P0 ;  /* 0x000000ff16147208 */ /* 0x000fd60000000000 */
[----:B------:R-:W-:Y:S05]  /*0cc0*/  @P1 BRA `(.L_x_21) ;  /* 0x0000000000181947 */ /* 0x000fea0003800000 */
[----:B------:R-:W-:-:S13]  /*0cd0*/  FSETP.NAN.AND P0, PT, R42, R42, PT ;  /* 0x0000002a2a00720b */ /* 0x000fda0003f08000 */
[----:B------:R-:W-:Y:S01]  /*0ce0*/  @P0 DADD R20, R16, 2 ;  /* 0x4000000010140429 */ /* 0x000fe20000000000 */
[----:B------:R-:W-:Y:S10]  /*0cf0*/  @P0 BRA `(.L_x_21) ;  /* 0x00000000000c0947 */ /* 0x000ff40003800000 */
[----:B------:R-:W-:-:S14]  /*0d00*/  DSETP.NEU.AND P0, PT, |R16|, +INF , PT ;  /* 0x7ff000001000742a */ /* 0x000fdc0003f0d200 */
[----:B------:R-:W-:Y:S02]  /*0d10*/  @!P0 IMAD.MOV.U32 R20, RZ, RZ, 0x0 ;  /* 0x00000000ff148424 */ /* 0x000fe400078e00ff */
[----:B------:R-:W-:-:S07]  /*0d20*/  @!P0 IMAD.MOV.U32 R21, RZ, RZ, 0x7ff00000 ;  /* 0x7ff00000ff158424 */ /* 0x000fce00078e00ff */
.L_x_21:
[----:B------:R-:W-:Y:S05]  /*0d30*/  BSYNC.RECONVERGENT B2 ;  /* 0x0000000000027941 */ /* 0x000fea0003800200 */
.L_x_20:
[----:B------:R-:W-:Y:S01]  /*0d40*/  BSSY.RECONVERGENT B2, `(.L_x_22) ;  /* 0x0000003000027945 */ /* 0x000fe20003800200 */
[----:B------:R-:W-:-:S07]  /*0d50*/  MOV R0, 0xd70 ;  /* 0x00000d7000007802 */ /* 0x000fce0000000f00 */
[----:B------:R-:W-:Y:S05]  /*0d60*/  CALL.REL.NOINC `($_Z14gradientKernelPfS_PiS0_mjj$__internal_accurate_pow) ;  /* 0x0000000c002c7944 */ /* 0x000fea0003c00000 */
[----:B------:R-:W-:Y:S05]  /*0d70*/  BSYNC.RECONVERGENT B2 ;  /* 0x0000000000027941 */ /* 0x000fea0003800200 */
.L_x_22:
[----:B------:R-:W-:Y:S01]  /*0d80*/  DADD R16, R18, 2 ;  /* 0x4000000012107429 */ /* 0x000fe20000000000 */
[C---:B------:R-:W-:Y:S01]  /*0d90*/  FSETP.NEU.AND P1, PT, R43.reuse, RZ, PT ;  /* 0x000000ff2b00720b */ /* 0x040fe20003f2d000 */
[----:B------:R-:W-:Y:S01]  /*0da0*/  BSSY.RECONVERGENT B2, `(.L_x_23) ;  /* 0x0000010000027945 */ /* 0x000fe20003800200 */
[----:B------:R-:W-:Y:S02]  /*0db0*/  FSETP.NEU.AND P3, PT, R42, 1, PT ;  /* 0x3f8000002a00780b */ /* 0x000fe40003f6d000 */
[----:B------:R-:W-:Y:S02]  /*0dc0*/  FSETP.NEU.AND P0, PT, R43, 1, PT ;  /* 0x3f8000002b00780b */ /* 0x000fe40003f0d000 */
[----:B------:R-:W-:Y:S02]  /*0dd0*/  FSEL R22, R22, RZ, P1 ;  /* 0x000000ff16167208 */ /* 0x000fe40000800000 */
[----:B------:R-:W-:Y:S02]  /*0de0*/  FSEL R23, R26, RZ, P1 ;  /* 0x000000ff1a177208 */ /* 0x000fe40000800000 */
[----:B------:R-:W-:-:S02]  /*0df0*/  LOP3.LUT R16, R17, 0x7ff00000, RZ, 0xc0, !PT ;  /* 0x7ff0000011107812 */ /* 0x000fc400078ec0ff */
[----:B------:R-:W-:Y:S02]  /*0e00*/  FSEL R24, R20, RZ, P3 ;  /* 0x000000ff14187208 */ /* 0x000fe40001800000 */
[----:B------:R-:W-:Y:S02]  /*0e10*/  ISETP.NE.AND P2, PT, R16, 0x7ff00000, PT ;  /* 0x7ff000001000780c */ /* 0x000fe40003f45270 */
[----:B------:R-:W-:-:S11]  /*0e20*/  FSEL R25, R21, 1.875, P3 ;  /* 0x3ff0000015197808 */ /* 0x000fd60001800000 */
[----:B------:R-:W-:Y:S05]  /*0e30*/  @P2 BRA `(.L_x_24) ;  /* 0x0000000000182947 */ /* 0x000fea0003800000 */
[----:B------:R-:W-:-:S13]  /*0e40*/  FSETP.NAN.AND P1, PT, R43, R43, PT ;  /* 0x0000002b2b00720b */ /* 0x000fda0003f28000 */
[----:B------:R-:W-:Y:S01]  /*0e50*/  @P1 DADD R22, R18, 2 ;  /* 0x4000000012161429 */ /* 0x000fe20000000000 */
[----:B------:R-:W-:Y:S10]  /*0e60*/  @P1 BRA `(.L_x_24) ;  /* 0x00000000000c1947 */ /* 0x000ff40003800000 */
[----:B------:R-:W-:-:S14]  /*0e70*/  DSETP.NEU.AND P1, PT, |R18|, +INF , PT ;  /* 0x7ff000001200742a */ /* 0x000fdc0003f2d200 */
[----:B------:R-:W-:Y:S02]  /*0e80*/  @!P1 IMAD.MOV.U32 R22, RZ, RZ, 0x0 ;  /* 0x00000000ff169424 */ /* 0x000fe400078e00ff */
[----:B------:R-:W-:-:S07]  /*0e90*/  @!P1 IMAD.MOV.U32 R23, RZ, RZ, 0x7ff00000 ;  /* 0x7ff00000ff179424 */ /* 0x000fce00078e00ff */
.L_x_24:
[----:B------:R-:W-:Y:S05]  /*0ea0*/  BSYNC.RECONVERGENT B2 ;  /* 0x0000000000027941 */ /* 0x000fea0003800200 */
.L_x_23:
[----:B------:R-:W-:Y:S01]  /*0eb0*/  FSEL R16, R22, RZ, P0 ;  /* 0x000000ff16107208 */ /* 0x000fe20000000000 */
[----:B------:R-:W-:Y:S01]  /*0ec0*/  IMAD.MOV.U32 R22, RZ, RZ, 0x0 ;  /* 0x00000000ff167424 */ /* 0x000fe200078e00ff */
[----:B------:R-:W-:Y:S01]  /*0ed0*/  FSEL R17, R23, 1.875, P0 ;  /* 0x3ff0000017117808 */ /* 0x000fe20000000000 */
[----:B------:R-:W-:Y:S01]  /*0ee0*/  IMAD.MOV.U32 R23, RZ, RZ, 0x3fd80000 ;  /* 0x3fd80000ff177424 */ /* 0x000fe200078e00ff */
[----:B------:R-:W-:Y:S04]  /*0ef0*/  BSSY.RECONVERGENT B2, `(.L_x_25) ;  /* 0x0000019000027945 */ /* 0x000fe80003800200 */
        /* <DEDUP_REMOVED lines=8> */
[----:B------:R-:W-:-:S08]  /*0f80*/  DFMA R22, R22, R16, R28 ;  /* 0x000000101616722b */ /* 0x000fd0000000001c */
[----:B------:R-:W-:Y:S02]  /*0f90*/  DMUL R20, R24, R22 ;  /* 0x0000001618147228 */ /* 0x000fe40000000000 */
[----:B------:R-:W-:Y:S02]  /*0fa0*/  VIADD R17, R23, 0xfff00000 ;  /* 0xfff0000017117836 */ /* 0x000fe40000000000 */
[----:B------:R-:W-:-:S04]  /*0fb0*/  IMAD.MOV.U32 R16, RZ, RZ, R22 ;  /* 0x000000ffff107224 */ /* 0x000fc800078e0016 */
[----:B------:R-:W-:-:S08]  /*0fc0*/  DFMA R18, R20, -R20, R24 ;  /* 0x800000141412722b */ /* 0x000fd00000000018 */
[----:B------:R-:W-:Y:S01]  /*0fd0*/  DFMA R26, R18, R16, R20 ;  /* 0x00000010121a722b */ /* 0x000fe20000000014 */
[----:B------:R-:W-:Y:S10]  /*0fe0*/  @!P0 BRA `(.L_x_26) ;  /* 0x0000000000248947 */ /* 0x000ff40003800000 */
[----:B------:R-:W-:Y:S01]  /*0ff0*/  MOV R26, R22 ;  /* 0x00000016001a7202 */ /* 0x000fe20000000f00 */
[----:B------:R-:W-:Y:S01]  /*1000*/  IMAD.MOV.U32 R22, RZ, RZ, R24 ;  /* 0x000000ffff167224 */ /* 0x000fe200078e0018 */
[----:B------:R-:W-:Y:S01]  /*1010*/  MOV R0, 0x1060 ;  /* 0x0000106000007802 */ /* 0x000fe20000000f00 */
[----:B------:R-:W-:Y:S02]  /*1020*/  IMAD.MOV.U32 R23, RZ, RZ, R25 ;  /* 0x000000ffff177224 */ /* 0x000fe400078e0019 */
[----:B------:R-:W-:Y:S02]  /*1030*/  IMAD.MOV.U32 R16, RZ, RZ, R18 ;  /* 0x000000ffff107224 */ /* 0x000fe400078e0012 */
[----:B------:R-:W-:-:S07]  /*1040*/  IMAD.MOV.U32 R27, RZ, RZ, R17 ;  /* 0x000000ffff1b7224 */ /* 0x000fce00078e0011 */
[----:B------:R-:W-:Y:S05]  /*1050*/  CALL.REL.NOINC `($__internal_0_$__cuda_sm20_dsqrt_rn_f64_mediumpath_v1) ;  /* 0x0000000400bc7944 */ /* 0x000fea0003c00000 */
[----:B------:R-:W-:Y:S02]  /*1060*/  IMAD.MOV.U32 R26, RZ, RZ, R18 ;  /* 0x000000ffff1a7224 */ /* 0x000fe400078e0012 */
[----:B------:R-:W-:-:S07]  /*1070*/  IMAD.MOV.U32 R27, RZ, RZ, R19 ;  /* 0x000000ffff1b7224 */ /* 0x000fce00078e0013 */
.L_x_26:
[----:B------:R-:W-:Y:S05]  /*1080*/  BSYNC.RECONVERGENT B2 ;  /* 0x0000000000027941 */ /* 0x000fea0003800200 */
.L_x_25:
[----:B------:R-:W0:Y:S01]  /*1090*/  LDC.64 R18, c[0x0][0x380] ;  /* 0x0000e000ff127b82 */ /* 0x000e220000000a00 */
[----:B------:R-:W1:Y:S01]  /*10a0*/  F2I.F64.TRUNC R26, R26 ;  /* 0x0000001a001a7311 */ /* 0x000e62000030d100 */
[----:B------:R-:W-:Y:S01]  /*10b0*/  VIADD R17, R41, 0x1 ;  /* 0x0000000129117836 */ /* 0x000fe20000000000 */
[----:B-1----:R-:W-:-:S05]  /*10c0*/  I2FP.F32.S32 R21, R26 ;  /* 0x0000001a00157245 */ /* 0x002fca0000201400 */
[----:B------:R1:W-:Y:S01]  /*10d0*/  STG.E desc[UR4][R10.64], R21 ;  /* 0x000000150a007986 */ /* 0x0003e2000c101904 */
[----:B0-----:R-:W-:-:S03]  /*10e0*/  IMAD.WIDE.U32 R18, R17, 0x4, R18 ;  /* 0x0000000411127825 */ /* 0x001fc600078e0012 */
[----:B------:R-:W2:Y:S04]  /*10f0*/  LDG.E R12, desc[UR4][R12.64+0x4] ;  /* 0x000004040c0c7981 */ /* 0x000ea8000c1e1900 */
[----:B------:R-:W3:Y:S04]  /*1100*/  LDG.E R14, desc[UR4][R14.64+0x4] ;  /* 0x000004040e0e7981 */ /* 0x000ee8000c1e1900 */
[----:B------:R-:W4:Y:S01]  /*1110*/  LDG.E R18, desc[UR4][R18.64] ;  /* 0x0000000412127981 */ /* 0x000f22000c1e1900 */
[----:B------:R-:W-:Y:S01]  /*1120*/  BSSY.RECONVERGENT B2, `(.L_x_27) ;  /* 0x0000009000027945 */ /* 0x000fe20003800200 */
[----:B--2---:R-:W-:-:S05]  /*1130*/  I2FP.F32.S32 R17, R12 ;  /* 0x0000000c00117245 */ /* 0x004fca0000201400 */
[----:B----4-:R-:W-:-:S04]  /*1140*/  FFMA R42, R17, R18, R42 ;  /* 0x00000012112a7223 */ /* 0x010fc8000000002a */
[----:B------:R-:W0:Y:S01]  /*1150*/  F2F.F64.F32 R16, R42 ;  /* 0x0000002a00107310 */ /* 0x000e220000201800 */
[----:B---3--:R-:W-:-:S05]  /*1160*/  I2FP.F32.S32 R0, R14 ;  /* 0x0000000e00007245 */ /* 0x008fca0000201400 */
[----:B------:R-:W-:Y:S01]  /*1170*/  FFMA R43, R18, R0, R43 ;  /* 0x00000000122b7223 */ /* 0x000fe2000000002b */
[----:B------:R-:W-:Y:S01]  /*1180*/  MOV R0, 0x11b0 ;  /* 0x000011b000007802 */ /* 0x000fe20000000f00 */
[----:B01----:R-:W-:-:S11]  /*1190*/  DADD R32, -RZ, |R16| ;  /* 0x00000000ff207229 */ /* 0x003fd60000000510 */
[----:B------:R-:W-:Y:S05]  /*11a0*/  CALL.REL.NOINC `($_Z14gradientKernelPfS_PiS0_mjj$__internal_accurate_pow) ;  /* 0x00000008001c7944 */ /* 0x000fea0003c00000 */
[----:B------:R-:W-:Y:S05]  /*11b0*/  BSYNC.RECONVERGENT B2 ;  /* 0x0000000000027941 */ /* 0x000fea0003800200 */
.L_x_27:
        /* <DEDUP_REMOVED lines=15> */
.L_x_30:
[----:B------:R-:W-:-:S11]  /*12b0*/  DADD R12, R16, 2 ;  /* 0x40000000100c7429 */ /* 0x000fd60000000000 */
.L_x_29:
[----:B------:R-:W-:Y:S05]  /*12c0*/  BSYNC.RECONVERGENT B2 ;  /* 0x0000000000027941 */ /* 0x000fea0003800200 */
.L_x_28:
[----:B------:R-:W0:Y:S01]  /*12d0*/  F2F.F64.F32 R14, R43 ;  /* 0x0000002b000e7310 */ /* 0x000e220000201800 */
[----:B------:R-:W-:Y:S01]  /*12e0*/  BSSY.RECONVERGENT B2, `(.L_x_31) ;  /* 0x0000004000027945 */ /* 0x000fe20003800200 */
[----:B------:R-:W-:Y:S01]  /*12f0*/  MOV R0, 0x1320 ;  /* 0x0000132000007802 */ /* 0x000fe20000000f00 */
[----:B0-----:R-:W-:-:S11]  /*1300*/  DADD R32, -RZ, |R14| ;  /* 0x00000000ff207229 */ /* 0x001fd6000000050e */
[----:B------:R-:W-:Y:S05]  /*1310*/  CALL.REL.NOINC `($_Z14gradientKernelPfS_PiS0_mjj$__internal_accurate_pow) ;  /* 0x0000000400c07944 */ /* 0x000fea0003c00000 */
[----:B------:R-:W-:Y:S05]  /*1320*/  BSYNC.RECONVERGENT B2 ;  /* 0x0000000000027941 */ /* 0x000fea0003800200 */
.L_x_31:
        /* <DEDUP_REMOVED lines=12> */
[----:B------:R-:W-:Y:S01]  /*13f0*/  MOV R22, 0x0 ;  /* 0x0000000000167802 */ /* 0x000fe20000000f00 */
[----:B------:R-:W-:Y:S01]  /*1400*/  IMAD.MOV.U32 R23, RZ, RZ, 0x7ff00000 ;  /* 0x7ff00000ff177424 */ /* 0x000fe200078e00ff */
[----:B------:R-:W-:Y:S06]  /*1410*/  BRA `(.L_x_33) ;  /* 0x0000000000047947 */ /* 0x000fec0003800000 */
.L_x_34:
[----:B------:R-:W-:-:S11]  /*1420*/  DADD R22, R14, 2 ;  /* 0x400000000e167429 */ /* 0x000fd60000000000 */
.L_x_33:
[----:B------:R-:W-:Y:S05]  /*1430*/  BSYNC.RECONVERGENT B2 ;  /* 0x0000000000027941 */ /* 0x000fea0003800200 */
.L_x_32:
        /* <DEDUP_REMOVED lines=29> */
.L_x_36:
[----:B------:R-:W-:Y:S05]  /*1610*/  BSYNC.RECONVERGENT B2 ;  /* 0x0000000000027941 */ /* 0x000fea0003800200 */
.L_x_35:
[----:B------:R-:W0:Y:S01]  /*1620*/  F2I.F64.TRUNC R18, R18 ;  /* 0x0000001200127311 */ /* 0x000e22000030d100 */
[C---:B------:R-:W-:Y:S01]  /*1630*/  IADD3 R0, PT, PT, R39.reuse, -0x2, RZ ;  /* 0xfffffffe27007810 */ /* 0x040fe20007ffe0ff */
[----:B------:R-:W-:Y:S02]  /*1640*/  VIADD R39, R39, 0x2 ;  /* 0x0000000227277836 */ /* 0x000fe40000000000 */
[----:B------:R-:W-:Y:S01]  /*1650*/  VIADD R40, R40, 0x2 ;  /* 0x0000000228287836 */ /* 0x000fe20000000000 */
[----:B------:R-:W-:Y:S01]  /*1660*/  ISETP.GE.AND P0, PT, R0, R7, PT ;  /* 0x000000070000720c */ /* 0x000fe20003f06270 */
[----:B------:R-:W-:Y:S01]  /*1670*/  VIADD R41, R41, 0x2 ;  /* 0x0000000229297836 */ /* 0x000fe20000000000 */
[----:B0-----:R-:W-:-:S05]  /*1680*/  I2FP.F32.S32 R13, R18 ;  /* 0x00000012000d7245 */ /* 0x001fca0000201400 */
[----:B------:R1:W-:Y:S06]  /*1690*/  STG.E desc[UR4][R10.64], R13 ;  /* 0x0000000d0a007986 */ /* 0x0003ec000c101904 */
[----:B------:R-:W-:Y:S05]  /*16a0*/  @!P0 BRA `(.L_x_37) ;  /* 0xfffffff400108947 */ /* 0x000fea000383ffff */
.L_x_6:
[----:B------:R-:W-:Y:S05]  /*16b0*/  BSYNC.RECONVERGENT B0 ;  /* 0x0000000000007941 */ /* 0x000fea0003800200 */
.L_x_5:
[----:B------:R-:W-:-:S05]  /*16c0*/  VIADD R6, R6, 0x1 ;  /* 0x0000000106067836 */ /* 0x000fca0000000000 */
[----:B------:R-:W-:-:S13]  /*16d0*/  ISETP.GE.AND P0, PT, R6, R5, PT ;  /* 0x000000050600720c */ /* 0x000fda0003f06270 */
[----:B------:R-:W-:Y:S05]  /*16e0*/  @!P0 BRA `(.L_x_38) ;  /* 0xffffffec00288947 */ /* 0x000fea000383ffff */
.L_x_4:
[----:B------:R-:W-:Y:S05]  /*16f0*/  BSYNC.RECONVERGENT B1 ;  /* 0x0000000000017941 */ /* 0x000fea0003800200 */
.L_x_3:
[----:B------:R-:W2:Y:S02]  /*1700*/  LDG.E R0, desc[UR4][R10.64] ;  /* 0x000000040a007981 */ /* 0x000ea4000c1e1900 */
[----:B--2---:R-:W2:Y:S02]  /*1710*/  F2I.TRUNC.NTZ R0, R0 ;  /* 0x0000000000007305 */ /* 0x004ea4000020f100 */
[----:B--2---:R-:W-:-:S05]  /*1720*/  I2FP.F32.S32 R3, R0 ;  /* 0x0000000000037245 */ /* 0x004fca0000201400 */
[----:B------:R-:W-:Y:S01]  /*1730*/  STG.E desc[UR4][R10.64], R3 ;  /* 0x000000030a007986 */ /* 0x000fe2000c101904 */
[----:B------:R-:W-:Y:S05]  /*1740*/  EXIT ;  /* 0x000000000000794d */ /* 0x000fea0003800000 */
        .weak           $__internal_0_$__cuda_sm20_dsqrt_rn_f64_mediumpath_v1
        .type           $__internal_0_$__cuda_sm20_dsqrt_rn_f64_mediumpath_v1,@function
        .size           $__internal_0_$__cuda_sm20_dsqrt_rn_f64_mediumpath_v1,($_Z14gradientKernelPfS_PiS0_mjj$__internal_accurate_pow - $__internal_0_$__cuda_sm20_dsqrt_rn_f64_mediumpath_v1)
$__internal_0_$__cuda_sm20_dsqrt_rn_f64_mediumpath_v1:
[----:B------:R-:W-:Y:S01]  /*1750*/  ISETP.GE.U32.AND P0, PT, R28, -0x3400000, PT ;  /* 0xfcc000001c00780c */ /* 0x000fe20003f06070 */
[----:B------:R-:W-:Y:S01]  /*1760*/  BSSY.RECONVERGENT B4, `(.L_x_39) ;  /* 0x0000026000047945 */ /* 0x000fe20003800200 */
[----:B------:R-:W-:Y:S02]  /*1770*/  IMAD.MOV.U32 R17, RZ, RZ, R19 ;  /* 0x000000ffff117224 */ /* 0x000fe400078e0013 */
[----:B------:R-:W-:Y:S02]  /*1780*/  IMAD.MOV.U32 R18, RZ, RZ, R26 ;  /* 0x000000ffff127224 */ /* 0x000fe400078e001a */
[----:B------:R-:W-:-:S07]  /*1790*/  IMAD.MOV.U32 R19, RZ, RZ, R27 ;  /* 0x000000ffff137224 */ /* 0x000fce00078e001b */
[----:B------:R-:W-:Y:S05]  /*17a0*/  @!P0 BRA `(.L_x_40) ;  /* 0x0000000000208947 */ /* 0x000fea0003800000 */
[----:B------:R-:W-:-:S10]  /*17b0*/  DFMA.RM R18, R16, R18, R20 ;  /* 0x000000121012722b */ /* 0x000fd40000004014 */
[----:B------:R-:W-:-:S05]  /*17c0*/  IADD3 R16, P0, PT, R18, 0x1, RZ ;  /* 0x0000000112107810 */ /* 0x000fca0007f1e0ff */
[----:B------:R-:W-:-:S06]  /*17d0*/  IMAD.X R17, RZ, RZ, R19, P0 ;  /* 0x000000ffff117224 */ /* 0x000fcc00000e0613 */
[----:B------:R-:W-:-:S08]  /*17e0*/  DFMA.RP R22, -R18, R16, R22 ;  /* 0x000000101216722b */ /* 0x000fd00000008116 */
[----:B------:R-:W-:-:S06]  /*17f0*/  DSETP.GT.AND P0, PT, R22, RZ, PT ;  /* 0x000000ff1600722a */ /* 0x000fcc0003f04000 */
[----:B------:R-:W-:Y:S02]  /*1800*/  FSEL R16, R16, R18, P0 ;  /* 0x0000001210107208 */ /* 0x000fe40000000000 */
[----:B------:R-:W-:Y:S01]  /*1810*/  FSEL R17, R17, R19, P0 ;  /* 0x0000001311117208 */ /* 0x000fe20000000000 */
[----:B------:R-:W-:Y:S06]  /*1820*/  BRA `(.L_x_41) ;  /* 0x0000000000647947 */ /* 0x000fec0003800000 */
.L_x_40:
[----:B------:R-:W-:-:S14]  /*1830*/  DSETP.NE.AND P0, PT, R22, RZ, PT ;  /* 0x000000ff1600722a */ /* 0x000fdc0003f05000 */
[----:B------:R-:W-:Y:S05]  /*1840*/  @!P0 BRA `(.L_x_42) ;  /* 0x0000000000588947 */ /* 0x000fea0003800000 */
[----:B------:R-:W-:-:S13]  /*1850*/  ISETP.GE.AND P0, PT, R23, RZ, PT ;  /* 0x000000ff1700720c */ /* 0x000fda0003f06270 */
[----:B------:R-:W-:Y:S01]  /*1860*/  @!P0 IMAD.MOV.U32 R16, RZ, RZ, 0x0 ;  /* 0x00000000ff108424 */ /* 0x000fe200078e00ff */
[----:B------:R-:W-:Y:S01]  /*1870*/  @!P0 MOV R17, 0xfff80000 ;  /* 0xfff8000000118802 */ /* 0x000fe20000000f00 */
[----:B------:R-:W-:Y:S06]  /*1880*/  @!P0 BRA `(.L_x_41) ;  /* 0x00000000004c8947 */ /* 0x000fec0003800000 */
[----:B------:R-:W-:-:S13]  /*1890*/  ISETP.GT.AND P0, PT, R23, 0x7fefffff, PT ;  /* 0x7fefffff1700780c */ /* 0x000fda0003f04270 */
[----:B------:R-:W-:Y:S05]  /*18a0*/  @P0 BRA `(.L_x_42) ;  /* 0x0000000000400947 */ /* 0x000fea0003800000 */
[----:B------:R-:W-:Y:S01]  /*18b0*/  DMUL R22, R22, 8.11296384146066816958e+31 ;  /* 0x4690000016167828 */ /* 0x000fe20000000000 */
[----:B------:R-:W-:Y:S02]  /*18c0*/  IMAD.MOV.U32 R16, RZ, RZ, RZ ;  /* 0x000000ffff107224 */ /* 0x000fe400078e00ff */
[----:B------:R-:W-:Y:S02]  /*18d0*/  IMAD.MOV.U32 R20, RZ, RZ, 0x0 ;  /* 0x00000000ff147424 */ /* 0x000fe400078e00ff */
[----:B------:R-:W-:Y:S01]  /*18e0*/  IMAD.MOV.U32 R21, RZ, RZ, 0x3fd80000 ;  /* 0x3fd80000ff157424 */ /* 0x000fe200078e00ff */
[----:B------:R-:W0:Y:S02]  /*18f0*/  MUFU.RSQ64H R17, R23 ;  /* 0x0000001700117308 */ /* 0x000e240000001c00 */
[----:B0-----:R-:W-:-:S08]  /*1900*/  DMUL R18, R16, R16 ;  /* 0x0000001010127228 */ /* 0x001fd00000000000 */
[----:B------:R-:W-:-:S08]  /*1910*/  DFMA R18, R22, -R18, 1 ;  /* 0x3ff000001612742b */ /* 0x000fd00000000812 */
[----:B------:R-:W-:Y:S02]  /*1920*/  DFMA R20, R18, R20, 0.5 ;  /* 0x3fe000001214742b */ /* 0x000fe40000000014 */
[----:B------:R-:W-:-:S08]  /*1930*/  DMUL R18, R16, R18 ;  /* 0x0000001210127228 */ /* 0x000fd00000000000 */
[----:B------:R-:W-:-:S08]  /*1940*/  DFMA R18, R20, R18, R16 ;  /* 0x000000121412722b */ /* 0x000fd00000000010 */
[----:B------:R-:W-:Y:S02]  /*1950*/  DMUL R16, R22, R18 ;  /* 0x0000001216107228 */ /* 0x000fe40000000000 */
[----:B------:R-:W-:-:S06]  /*1960*/  VIADD R19, R19, 0xfff00000 ;  /* 0xfff0000013137836 */ /* 0x000fcc0000000000 */
[----:B------:R-:W-:-:S08]  /*1970*/  DFMA R20, R16, -R16, R22 ;  /* 0x800000101014722b */ /* 0x000fd00000000016 */
[----:B------:R-:W-:-:S10]  /*1980*/  DFMA R16, R18, R20, R16 ;  /* 0x000000141210722b */ /* 0x000fd40000000010 */
[----:B------:R-:W-:Y:S01]  /*1990*/  VIADD R17, R17, 0xfcb00000 ;  /* 0xfcb0000011117836 */ /* 0x000fe20000000000 */
[----:B------:R-:W-:Y:S06]  /*19a0*/  BRA `(.L_x_41) ;  /* 0x0000000000047947 */ /* 0x000fec0003800000 */
.L_x_42:
[----:B------:R-:W-:-:S11]  /*19b0*/  DADD R16, R22, R22 ;  /* 0x0000000016107229 */ /* 0x000fd60000000016 */
.L_x_41:
[----:B------:R-:W-:Y:S05]  /*19c0*/  BSYNC.RECONVERGENT B4 ;  /* 0x0000000000047941 */ /* 0x000fea0003800200 */
.L_x_39:
[----:B------:R-:W-:Y:S02]  /*19d0*/  IMAD.MOV.U32 R18, RZ, RZ, R16 ;  /* 0x000000ffff127224 */ /* 0x000fe400078e0010 */
[----:B------:R-:W-:Y:S02]  /*19e0*/  IMAD.MOV.U32 R19, RZ, RZ, R17 ;  /* 0x000000ffff137224 */ /* 0x000fe400078e0011 */
[----:B------:R-:W-:Y:S02]  /*19f0*/  IMAD.MOV.U32 R16, RZ, RZ, R0 ;  /* 0x000000ffff107224 */ /* 0x000fe400078e0000 */
[----:B------:R-:W-:-:S04]  /*1a00*/  IMAD.MOV.U32 R17, RZ, RZ, 0x0 ;  /* 0x00000000ff117424 */ /* 0x000fc800078e00ff */
[----:B------:R-:W-:Y:S05]  /*1a10*/  RET.REL.NODEC R16 `(_Z14gradientKernelPfS_PiS0_mjj) ;  /* 0xffffffe410787950 */ /* 0x000fea0003c3ffff */
        .type           $_Z14gradientKernelPfS_PiS0_mjj$__internal_accurate_pow,@function
        .size           $_Z14gradientKernelPfS_PiS0_mjj$__internal_accurate_pow,(.L_x_63 - $_Z14gradientKernelPfS_PiS0_mjj$__internal_accurate_pow)
$_Z14gradientKernelPfS_PiS0_mjj$__internal_accurate_pow:
[----:B------:R-:W-:Y:S01]  /*1a20*/  ISETP.GT.U32.AND P0, PT, R33, 0xfffff, PT ;  /* 0x000fffff2100780c */ /* 0x000fe20003f04070 */
[----:B------:R-:W-:Y:S01]  /*1a30*/  IMAD.MOV.U32 R26, RZ, RZ, 0x41ad3b5a ;  /* 0x41ad3b5aff1a7424 */ /* 0x000fe200078e00ff */
[----:B------:R-:W-:Y:S01]  /*1a40*/  MOV R22, R33 ;  /* 0x0000002100167202 */ /* 0x000fe20000000f00 */
[----:B------:R-:W-:Y:S01]  /*1a50*/  UMOV UR6, 0x7d2cafe2 ;  /* 0x7d2cafe200067882 */ /* 0x000fe20000000000 */
[----:B------:R-:W-:Y:S01]  /*1a60*/  MOV R27, 0x3ed0f5d2 ;  /* 0x3ed0f5d2001b7802 */ /* 0x000fe20000000f00 */
[----:B------:R-:W-:Y:S01]  /*1a70*/  UMOV UR7, 0x3eb0f5ff ;  /* 0x3eb0f5ff00077882 */ /* 0x000fe20000000000 */
[----:B------:R-:W-:Y:S01]  /*1a80*/  UMOV UR8, 0x3b39803f ;  /* 0x3b39803f00087882 */ /* 0x000fe20000000000 */
[----:B------:R-:W-:-:S06]  /*1a90*/  UMOV UR9, 0x3c7abc9e ;  /* 0x3c7abc9e00097882 */ /* 0x000fcc0000000000 */
[----:B------:R-:W-:-:S10]  /*1aa0*/  @!P0 DMUL R34, R32, 1.80143985094819840000e+16 ;  /* 0x4350000020228828 */ /* 0x000fd40000000000 */
[----:B------:R-:W-:Y:S02]  /*1ab0*/  @!P0 IMAD.MOV.U32 R22, RZ, RZ, R35 ;  /* 0x000000ffff168224 */ /* 0x000fe400078e0023 */
[----:B------:R-:W-:-:S03]  /*1ac0*/  @!P0 IMAD.MOV.U32 R32, RZ, RZ, R34 ;  /* 0x000000ffff208224 */ /* 0x000fc600078e0022 */
[----:B------:R-:W-:Y:S01]  /*1ad0*/  LOP3.LUT R22, R22, 0x800fffff, RZ, 0xc0, !PT ;  /* 0x800fffff16167812 */ /* 0x000fe200078ec0ff */
[----:B------:R-:W-:-:S03]  /*1ae0*/  IMAD.MOV.U32 R24, RZ, RZ, R32 ;  /* 0x000000ffff187224 */ /* 0x000fc600078e0020 */
[----:B------:R-:W-:-:S04]  /*1af0*/  LOP3.LUT R23, R22, 0x3ff00000, RZ, 0xfc, !PT ;  /* 0x3ff0000016177812 */ /* 0x000fc800078efcff */
[----:B------:R-:W-:Y:S01]  /*1b00*/  ISETP.GE.U32.AND P1, PT, R23, 0x3ff6a09f, PT ;  /* 0x3ff6a09f1700780c */ /* 0x000fe20003f26070 */
[----:B------:R-:W-:-:S12]  /*1b10*/  IMAD.MOV.U32 R25, RZ, RZ, R23 ;  /* 0x000000ffff197224 */ /* 0x000fd800078e0017 */
[----:B------:R-:W-:-:S04]  /*1b20*/  @P1 VIADD R22, R25, 0xfff00000 ;  /* 0xfff0000019161836 */ /* 0x000fc80000000000 */
[----:B------:R-:W-:Y:S02]  /*1b30*/  @P1 IMAD.MOV.U32 R25, RZ, RZ, R22 ;  /* 0x000000ffff191224 */ /* 0x000fe400078e0016 */
[----:B------:R-:W-:-:S04]  /*1b40*/  IMAD.MOV.U32 R22, RZ, RZ, RZ ;  /* 0x000000ffff167224 */ /* 0x000fc800078e00ff */
[C---:B------:R-:W-:Y:S02]  /*1b50*/  DADD R30, R24.reuse, 1 ;  /* 0x3ff00000181e7429 */ /* 0x040fe40000000000 */
[----:B------:R-:W-:-:S04]  /*1b60*/  DADD R24, R24, -1 ;  /* 0xbff0000018187429 */ /* 0x000fc80000000000 */
[----:B------:R-:W0:Y:S02]  /*1b70*/  MUFU.RCP64H R23, R31 ;  /* 0x0000001f00177308 */ /* 0x000e240000001800 */
[----:B0-----:R-:W-:-:S08]  /*1b80*/  DFMA R28, -R30, R22, 1 ;  /* 0x3ff000001e1c742b */ /* 0x001fd00000000116 */
[----:B------:R-:W-:-:S08]  /*1b90*/  DFMA R28, R28, R28, R28 ;  /* 0x0000001c1c1c722b */ /* 0x000fd0000000001c */
[----:B------:R-:W-:-:S08]  /*1ba0*/  DFMA R28, R22, R28, R22 ;  /* 0x0000001c161c722b */ /* 0x000fd00000000016 */
[----:B------:R-:W-:-:S08]  /*1bb0*/  DMUL R22, R24, R28 ;  /* 0x0000001c18167228 */ /* 0x000fd00000000000 */
[----:B------:R-:W-:-:S08]  /*1bc0*/  DFMA R22, R24, R28, R22 ;  /* 0x0000001c1816722b */ /* 0x000fd00000000016 */
[----:B------:R-:W-:-:S08]  /*1bd0*/  DMUL R44, R22, R22 ;  /* 0x00000016162c7228 */ /* 0x000fd00000000000 */
[----:B------:R-:W-:Y:S01]  /*1be0*/  DFMA R26, R44, UR6, R26 ;  /* 0x000000062c1a7c2b */ /* 0x000fe2000800001a */
[----:B------:R-:W-:Y:S01]  /*1bf0*/  UMOV UR6, 0x75488a3f ;  /* 0x75488a3f00067882 */ /* 0x000fe20000000000 */
[----:B------:R-:W-:-:S06]  /*1c00*/  UMOV UR7, 0x3ef3b20a ;  /* 0x3ef3b20a00077882 */ /* 0x000fcc0000000000 */
[----:B------:R-:W-:Y:S01]  /*1c10*/  DFMA R36, R44, R26, UR6 ;  /* 0x000000062c247e2b */ /* 0x000fe2000800001a */
[----:B------:R-:W-:Y:S01]  /*1c20*/  UMOV UR6, 0xe4faecd5 ;  /* 0xe4faecd500067882 */ /* 0x000fe20000000000 */
[----:B------:R-:W-:Y:S01]  /*1c30*/  UMOV UR7, 0x3f1745cd ;  /* 0x3f1745cd00077882 */ /* 0x000fe20000000000 */
[----:B------:R-:W-:-:S05]  /*1c40*/  DADD R26, R24, -R22 ;  /* 0x00000000181a7229 */ /* 0x000fca0000000816 */
[----:B------:R-:W-:Y:S01]  /*1c50*/  DFMA R36, R44, R36, UR6 ;  /* 0x000000062c247e2b */ /* 0x000fe20008000024 */
[----:B------:R-:W-:Y:S01]  /*1c60*/  UMOV UR6, 0x258a578b ;  /* 0x258a578b00067882 */ /* 0x000fe20000000000 */
[----:B------:R-:W-:Y:S01]  /*1c70*/  UMOV UR7, 0x3f3c71c7 ;  /* 0x3f3c71c700077882 */ /* 0x000fe20000000000 */
[----:B------:R-:W-:-:S05]  /*1c80*/  DADD R26, R26, R26 ;  /* 0x000000001a1a7229 */ /* 0x000fca000000001a */
[----:B------:R-:W-:Y:S01]  /*1c90*/  DFMA R36, R44, R36, UR6 ;  /* 0x000000062c247e2b */ /* 0x000fe20008000024 */
[----:B------:R-:W-:Y:S01]  /*1ca0*/  UMOV UR6, 0x9242b910 ;  /* 0x9242b91000067882 */ /* 0x000fe20000000000 */
[----:B------:R-:W-:Y:S01]  /*1cb0*/  UMOV UR7, 0x3f624924 ;  /* 0x3f62492400077882 */ /* 0x000fe20000000000 */
[----:B------:R-:W-:-:S05]  /*1cc0*/  DFMA R26, R24, -R22, R26 ;  /* 0x80000016181a722b */ /* 0x000fca000000001a */
[----:B------:R-:W-:Y:S01]  /*1cd0*/  DFMA R36, R44, R36, UR6 ;  /* 0x000000062c247e2b */ /* 0x000fe20008000024 */
[----:B------:R-:W-:Y:S01]  /*1ce0*/  UMOV UR6, 0x99999dfb ;  /* 0x99999dfb00067882 */ /* 0x000fe20000000000 */
[----:B------:R-:W-:Y:S01]  /*1cf0*/  UMOV UR7, 0x3f899999 ;  /* 0x3f89999900077882 */ /* 0x000fe20000000000 */
[----:B------:R-:W-:Y:S02]  /*1d00*/  DMUL R26, R28, R26 ;  /* 0x0000001a1c1a7228 */ /* 0x000fe40000000000 */
[----:B------:R-:W-:-:S03]  /*1d10*/  DMUL R28, R22, R22 ;  /* 0x00000016161c7228 */ /* 0x000fc60000000000 */
[----:B------:R-:W-:Y:S01]  /*1d20*/  DFMA R36, R44, R36, UR6 ;  /* 0x000000062c247e2b */ /* 0x000fe20008000024 */
[----:B------:R-:W-:Y:S01]  /*1d30*/  UMOV UR6, 0x55555555 ;  /* 0x5555555500067882 */ /* 0x000fe20000000000 */
[----:B------:R-:W-:-:S03]  /*1d40*/  UMOV UR7, 0x3fb55555 ;  /* 0x3fb5555500077882 */ /* 0x000fc60000000000 */
[----:B------:R-:W-:-:S03]  /*1d50*/  IMAD.MOV.U32 R34, RZ, RZ, R26 ;  /* 0x000000ffff227224 */ /* 0x000fc600078e001a */
[----:B------:R-:W-:-:S08]  /*1d60*/  DFMA R24, R44, R36, UR6 ;  /* 0x000000062c187e2b */ /* 0x000fd00008000024 */
[----:B------:R-:W-:Y:S01]  /*1d70*/  DADD R30, -R24, UR6 ;  /* 0x00000006181e7e29 */ /* 0x000fe20008000100 */
[----:B------:R-:W-:Y:S01]  /*1d80*/  UMOV UR6, 0xb9e7b0 ;  /* 0x00b9e7b000067882 */ /* 0x000fe20000000000 */
[----:B------:R-:W-:-:S06]  /*1d90*/  UMOV UR7, 0x3c46a4cb ;  /* 0x3c46a4cb00077882 */ /* 0x000fcc0000000000 */
[----:B------:R-:W-:Y:S01]  /*1da0*/  DFMA R30, R44, R36, R30 ;  /* 0x000000242c1e722b */ /* 0x000fe2000000001e */
[----:B------:R-:W-:Y:S01]  /*1db0*/  SHF.R.U32.HI R44, RZ, 0x14, R33 ;  /* 0x00000014ff2c7819 */ /* 0x000fe20000011621 */
[C---:B------:R-:W-:Y:S01]  /*1dc0*/  DFMA R32, R22.reuse, R22, -R28 ;  /* 0x000000161620722b */ /* 0x040fe2000000081c */
[----:B------:R-:W-:Y:S01]  /*1dd0*/  @!P0 LEA.HI R44, R35, 0xffffffca, RZ, 0xc ;  /* 0xffffffca232c8811 */ /* 0x000fe200078f60ff */
[----:B------:R-:W-:Y:S01]  /*1de0*/  VIADD R35, R27, 0x100000 ;  /* 0x001000001b237836 */ /* 0x000fe20000000000 */
[----:B------:R-:W-:-:S05]  /*1df0*/  DMUL R36, R22, R28 ;  /* 0x0000001c16247228 */ /* 0x000fca0000000000 */
[----:B------:R-:W-:Y:S02]  /*1e00*/  DFMA R32, R22, R34, R32 ;  /* 0x000000221620722b */ /* 0x000fe40000000020 */
[----:B------:R-:W-:Y:S01]  /*1e10*/  DADD R34, R30, -UR6 ;  /* 0x800000061e227e29 */ /* 0x000fe20008000000 */
[----:B------:R-:W-:Y:S01]  /*1e20*/  UMOV UR6, 0x80000000 ;  /* 0x8000000000067882 */ /* 0x000fe20000000000 */
[----:B------:R-:W-:Y:S01]  /*1e30*/  DFMA R30, R22, R28, -R36 ;  /* 0x0000001c161e722b */ /* 0x000fe20000000824 */
[----:B------:R-:W-:-:S07]  /*1e40*/  UMOV UR7, 0x43300000 ;  /* 0x4330000000077882 */ /* 0x000fce0000000000 */
[----:B------:R-:W-:Y:S02]  /*1e50*/  DFMA R30, R26, R28, R30 ;  /* 0x0000001c1a1e722b */ /* 0x000fe4000000001e */
[----:B------:R-:W-:-:S06]  /*1e60*/  DADD R28, R24, R34 ;  /* 0x00000000181c7229 */ /* 0x000fcc0000000022 */
[----:B------:R-:W-:Y:S02]  /*1e70*/  DFMA R30, R22, R32, R30 ;  /* 0x00000020161e722b */ /* 0x000fe4000000001e */
[----:B------:R-:W-:Y:S02]  /*1e80*/  DADD R32, R24, -R28 ;  /* 0x0000000018207229 */ /* 0x000fe4000000081c */
[----:B------:R-:W-:-:S06]  /*1e90*/  DMUL R24, R28, R36 ;  /* 0x000000241c187228 */ /* 0x000fcc0000000000 */
[----:B------:R-:W-:Y:S02]  /*1ea0*/  DADD R34, R34, R32 ;  /* 0x0000000022227229 */ /* 0x000fe40000000020 */
[----:B------:R-:W-:-:S08]  /*1eb0*/  DFMA R32, R28, R36, -R24 ;  /* 0x000000241c20722b */ /* 0x000fd00000000818 */
[----:B------:R-:W-:-:S08]  /*1ec0*/  DFMA R30, R28, R30, R32 ;  /* 0x0000001e1c1e722b */ /* 0x000fd00000000020 */
[----:B------:R-:W-:-:S08]  /*1ed0*/  DFMA R34, R34, R36, R30 ;  /* 0x000000242222722b */ /* 0x000fd0000000001e */
[----:B------:R-:W-:-:S08]  /*1ee0*/  DADD R30, R24, R34 ;  /* 0x00000000181e7229 */ /* 0x000fd00000000022 */
[--C-:B------:R-:W-:Y:S02]  /*1ef0*/  DADD R28, R22, R30.reuse ;  /* 0x00000000161c7229 */ /* 0x100fe4000000001e */
[----:B------:R-:W-:-:S06]  /*1f00*/  DADD R24, R24, -R30 ;  /* 0x0000000018187229 */ /* 0x000fcc000000081e */
[----:B------:R-:W-:Y:S02]  /*1f10*/  DADD R22, R22, -R28 ;  /* 0x0000000016167229 */ /* 0x000fe4000000081c */
[----:B------:R-:W-:-:S06]  /*1f20*/  DADD R24, R34, R24 ;  /* 0x0000000022187229 */ /* 0x000fcc0000000018 */
[----:B------:R-:W-:-:S08]  /*1f30*/  DADD R22, R30, R22 ;  /* 0x000000001e167229 */ /* 0x000fd00000000016 */
[----:B------:R-:W-:Y:S01]  /*1f40*/  DADD R24, R24, R22 ;  /* 0x0000000018187229 */ /* 0x000fe20000000016 */
[C---:B------:R-:W-:Y:S02]  /*1f50*/  VIADD R22, R44.reuse, 0xfffffc01 ;  /* 0xfffffc012c167836 */ /* 0x040fe40000000000 */
[----:B------:R-:W-:Y:S02]  /*1f60*/  @P1 VIADD R22, R44, 0xfffffc02 ;  /* 0xfffffc022c161836 */ /* 0x000fe40000000000 */
[----:B------:R-:W-:-:S03]  /*1f70*/  IMAD.MOV.U32 R23, RZ, RZ, 0x43300000 ;  /* 0x43300000ff177424 */ /* 0x000fc600078e00ff */
[----:B------:R-:W-:Y:S01]  /*1f80*/  DADD R26, R26, R24 ;  /* 0x000000001a1a7229 */ /* 0x000fe20000000018 */
[----:B------:R-:W-:-:S06]  /*1f90*/  LOP3.LUT R22, R22, 0x80000000, RZ, 0x3c, !PT ;  /* 0x8000000016167812 */ /* 0x000fcc00078e3cff */
[----:B------:R-:W-:Y:S01]  /*1fa0*/  DADD R24, R22, -UR6 ;  /* 0x8000000616187e29 */ /* 0x000fe20008000000 */
[----:B------:R-:W-:Y:S01]  /*1fb0*/  UMOV UR6, 0xfefa39ef ;  /* 0xfefa39ef00067882 */ /* 0x000fe20000000000 */
[----:B------:R-:W-:Y:S01]  /*1fc0*/  DADD R30, R28, R26 ;  /* 0x000000001c1e7229 */ /* 0x000fe2000000001a */
[----:B------:R-:W-:-:S07]  /*1fd0*/  UMOV UR7, 0x3fe62e42 ;  /* 0x3fe62e4200077882 */ /* 0x000fce0000000000 */
[--C-:B------:R-:W-:Y:S02]  /*1fe0*/  DFMA R22, R24, UR6, R30.reuse ;  /* 0x0000000618167c2b */ /* 0x100fe4000800001e */
[----:B------:R-:W-:-:S06]  /*1ff0*/  DADD R32, R28, -R30 ;  /* 0x000000001c207229 */ /* 0x000fcc000000081e */
[----:B------:R-:W-:Y:S02]  /*2000*/  DFMA R28, R24, -UR6, R22 ;  /* 0x80000006181c7c2b */ /* 0x000fe40008000016 */
[----:B------:R-:W-:-:S06]  /*2010*/  DADD R32, R26, R32 ;  /* 0x000000001a207229 */ /* 0x000fcc0000000020 */
[----:B------:R-:W-:-:S08]  /*2020*/  DADD R28, -R30, R28 ;  /* 0x000000001e1c7229 */ /* 0x000fd0000000011c */
[----:B------:R-:W-:-:S08]  /*2030*/  DADD R26, R32, -R28 ;  /* 0x00000000201a7229 */ /* 0x000fd0000000081c */
[----:B------:R-:W-:-:S08]  /*2040*/  DFMA R26, R24, UR8, R26 ;  /* 0x00000008181a7c2b */ /* 0x000fd0000800001a */
[----:B------:R-:W-:-:S08]  /*2050*/  DADD R24, R22, R26 ;  /* 0x0000000016187229 */ /* 0x000fd0000000001a */
[----:B------:R-:W-:Y:S02]  /*2060*/  DADD R22, R22, -R24 ;  /* 0x0000000016167229 */ /* 0x000fe40000000818 */
[----:B------:R-:W-:-:S06]  /*2070*/  DMUL R28, R24, 2 ;  /* 0x40000000181c7828 */ /* 0x000fcc0000000000 */
[----:B------:R-:W-:Y:S02]  /*2080*/  DADD R26, R26, R22 ;  /* 0x000000001a1a7229 */ /* 0x000fe40000000016 */
[----:B------:R-:W-:-:S08]  /*2090*/  DFMA R24, R24, 2, -R28 ;  /* 0x400000001818782b */ /* 0x000fd0000000081c */
[----:B------:R-:W-:Y:S01]  /*20a0*/  DFMA R26, R26, 2, R24 ;  /* 0x400000001a1a782b */ /* 0x000fe20000000018 */
[----:B------:R-:W-:Y:S02]  /*20b0*/  IMAD.MOV.U32 R24, RZ, RZ, 0x652b82fe ;  /* 0x652b82feff187424 */ /* 0x000fe400078e00ff */
[----:B------:R-:W-:-:S05]  /*20c0*/  IMAD.MOV.U32 R25, RZ, RZ, 0x3ff71547 ;  /* 0x3ff71547ff197424 */ /* 0x000fca00078e00ff */
[----:B------:R-:W-:-:S08]  /*20d0*/  DADD R30, R28, R26 ;  /* 0x000000001c1e7229 */ /* 0x000fd0000000001a */
[----:B------:R-:W-:Y:S02]  /*20e0*/  DFMA R24, R30, R24, 6.75539944105574400000e+15 ;  /* 0x433800001e18742b */ /* 0x000fe40000000018 */
[----:B------:R-:W-:Y:S01]  /*20f0*/  FSETP.GEU.AND P0, PT, |R31|, 4.1917929649353027344, PT ;  /* 0x4086232b1f00780b */ /* 0x000fe20003f0e200 */
[----:B------:R-:W-:-:S05]  /*2100*/  DADD R28, R28, -R30 ;  /* 0x000000001c1c7229 */ /* 0x000fca000000081e */
[----:B------:R-:W-:-:S03]  /*2110*/  DADD R22, R24, -6.75539944105574400000e+15 ;  /* 0xc338000018167429 */ /* 0x000fc60000000000 */
[----:B------:R-:W-:-:S05]  /*2120*/  DADD R26, R26, R28 ;  /* 0x000000001a1a7229 */ /* 0x000fca000000001c */
[----:B------:R-:W-:Y:S01]  /*2130*/  DFMA R32, R22, -UR6, R30 ;  /* 0x8000000616207c2b */ /* 0x000fe2000800001e */
[----:B------:R-:W-:Y:S01]  /*2140*/  UMOV UR6, 0x3b39803f ;  /* 0x3b39803f00067882 */ /* 0x000fe20000000000 */
[----:B------:R-:W-:-:S06]  /*2150*/  UMOV UR7, 0x3c7abc9e ;  /* 0x3c7abc9e00077882 */ /* 0x000fcc0000000000 */
[----:B------:R-:W-:Y:S01]  /*2160*/  DFMA R32, R22, -UR6, R32 ;  /* 0x8000000616207c2b */ /* 0x000fe20008000020 */
[----:B------:R-:W-:Y:S01]  /*2170*/  UMOV UR6, 0x69ce2bdf ;  /* 0x69ce2bdf00067882 */ /* 0x000fe20000000000 */
[----:B------:R-:W-:Y:S01]  /*2180*/  IMAD.MOV.U32 R22, RZ, RZ, -0x35dec16 ;  /* 0xfca213eaff167424 */ /* 0x000fe200078e00ff */
[----:B------:R-:W-:Y:S01]  /*2190*/  MOV R23, 0x3e928af3 ;  /* 0x3e928af300177802 */ /* 0x000fe20000000f00 */
[----:B------:R-:W-:-:S05]  /*21a0*/  UMOV UR7, 0x3e5ade15 ;  /* 0x3e5ade1500077882 */ /* 0x000fca0000000000 */
[----:B------:R-:W-:Y:S01]  /*21b0*/  DFMA R22, R32, UR6, R22 ;  /* 0x0000000620167c2b */ /* 0x000fe20008000016 */
[----:B------:R-:W-:Y:S01]  /*21c0*/  UMOV UR6, 0x62401315 ;  /* 0x6240131500067882 */ /* 0x000fe20000000000 */
[----:B------:R-:W-:-:S06]  /*21d0*/  UMOV UR7, 0x3ec71dee ;  /* 0x3ec71dee00077882 */ /* 0x000fcc0000000000 */
[----:B------:R-:W-:Y:S01]  /*21e0*/  DFMA R22, R32, R22, UR6 ;  /* 0x0000000620167e2b */ /* 0x000fe20008000016 */
        /* <DEDUP_REMOVED lines=20> */
[----:B------:R-:W-:-:S08]  /*2330*/  DFMA R22, R32, R22, UR6 ;  /* 0x0000000620167e2b */ /* 0x000fd00008000016 */
[----:B------:R-:W-:-:S08]  /*2340*/  DFMA R22, R32, R22, 1 ;  /* 0x3ff000002016742b */ /* 0x000fd00000000016 */
[----:B------:R-:W-:-:S10]  /*2350*/  DFMA R22, R32, R22, 1 ;  /* 0x3ff000002016742b */ /* 0x000fd40000000016 */
[----:B------:R-:W-:Y:S02]  /*2360*/  IMAD R29, R24, 0x100000, R23 ;  /* 0x00100000181d7824 */ /* 0x000fe400078e0217 */
[----:B------:R-:W-:Y:S01]  /*2370*/  IMAD.MOV.U32 R28, RZ, RZ, R22 ;  /* 0x000000ffff1c7224 */ /* 0x000fe200078e0016 */
[----:B------:R-:W-:Y:S06]  /*2380*/  @!P0 BRA `(.L_x_43) ;  /* 0x0000000000308947 */ /* 0x000fec0003800000 */
[----:B------:R-:W-:Y:S01]  /*2390*/  FSETP.GEU.AND P1, PT, |R31|, 4.2275390625, PT ;  /* 0x408748001f00780b */ /* 0x000fe20003f2e200 */
[C---:B------:R-:W-:Y:S02]  /*23a0*/  DADD R28, R30.reuse, +INF ;  /* 0x7ff000001e1c7429 */ /* 0x040fe40000000000 */
[----:B------:R-:W-:-:S08]  /*23b0*/  DSETP.GEU.AND P0, PT, R30, RZ, PT ;  /* 0x000000ff1e00722a */ /* 0x000fd00003f0e000 */
[----:B------:R-:W-:Y:S02]  /*23c0*/  FSEL R28, R28, RZ, P0 ;  /* 0x000000ff1c1c7208 */ /* 0x000fe40000000000 */
[----:B------:R-:W-:Y:S02]  /*23d0*/  @!P1 LEA.HI R25, R24, R24, RZ, 0x1 ;  /* 0x0000001818199211 */ /* 0x000fe400078f08ff */
[----:B------:R-:W-:Y:S02]  /*23e0*/  FSEL R29, R29, RZ, P0 ;  /* 0x000000ff1d1d7208 */ /* 0x000fe40000000000 */
[----:B------:R-:W-:-:S05]  /*23f0*/  @!P1 SHF.R.S32.HI R25, RZ, 0x1, R25 ;  /* 0x00000001ff199819 */ /* 0x000fca0000011419 */
[----:B------:R-:W-:Y:S02]  /*2400*/  @!P1 IMAD.IADD R24, R24, 0x1, -R25 ;  /* 0x0000000118189824 */ /* 0x000fe400078e0a19 */
[----:B------:R-:W-:-:S03]  /*2410*/  @!P1 IMAD R23, R25, 0x100000, R23 ;  /* 0x0010000019179824 */ /* 0x000fc600078e0217 */
[----:B------:R-:W-:Y:S01]  /*2420*/  @!P1 LEA R25, R24, 0x3ff00000, 0x14 ;  /* 0x3ff0000018199811 */ /* 0x000fe200078ea0ff */
[----:B------:R-:W-:-:S06]  /*2430*/  @!P1 IMAD.MOV.U32 R24, RZ, RZ, RZ ;  /* 0x000000ffff189224 */ /* 0x000fcc00078e00ff */
[----:B------:R-:W-:-:S11]  /*2440*/  @!P1 DMUL R28, R22, R24 ;  /* 0x00000018161c9228 */ /* 0x000fd60000000000 */
.L_x_43:
[----:B------:R-:W-:Y:S01]  /*2450*/  DFMA R26, R26, R28, R28 ;  /* 0x0000001c1a1a722b */ /* 0x000fe2000000001c */
[----:B------:R-:W-:Y:S01]  /*2460*/  IMAD.MOV.U32 R24, RZ, RZ, R0 ;  /* 0x000000ffff187224 */ /* 0x000fe200078e0000 */
[----:B------:R-:W-:Y:S01]  /*2470*/  DSETP.NEU.AND P0, PT, |R28|, +INF , PT ;  /* 0x7ff000001c00742a */ /* 0x000fe20003f0d200 */
[----:B------:R-:W-:-:S07]  /*2480*/  IMAD.MOV.U32 R25, RZ, RZ, 0x0 ;  /* 0x00000000ff197424 */ /* 0x000fce00078e00ff */
[----:B------:R-:W-:Y:S02]  /*2490*/  FSEL R22, R28, R26, !P0 ;  /* 0x0000001a1c167208 */ /* 0x000fe40004000000 */
[----:B------:R-:W-:Y:S01]  /*24a0*/  FSEL R26, R29, R27, !P0 ;  /* 0x0000001b1d1a7208 */ /* 0x000fe20004000000 */
[----:B------:R-:W-:Y:S06]  /*24b0*/  RET.REL.NODEC R24 `(_Z14gradientKernelPfS_PiS0_mjj) ;  /* 0xffffffd818d07950 */ /* 0x000fec0003c3ffff */
.L_x_44:
        /* <DEDUP_REMOVED lines=12> */
.L_x_63:


//--------------------- .text._Z15smoothingKernelPiPfS_mjj --------------------------
	.section	.text._Z15smoothingKernelPiPfS_mjj,"ax",@progbits
	.align	128
        .global         _Z15smoothingKernelPiPfS_mjj
        .type           _Z15smoothingKernelPiPfS_mjj,@function
        .size           _Z15smoothingKernelPiPfS_mjj,(.L_x_67 - _Z15smoothingKernelPiPfS_mjj)
        .other          _Z15smoothingKernelPiPfS_mjj,@"STO_CUDA_ENTRY STV_DEFAULT"
_Z15smoothingKernelPiPfS_mjj:
.text._Z15smoothingKernelPiPfS_mjj:
        /* <DEDUP_REMOVED lines=20> */
[----:B0-----:R-:W-:Y:S02]  /*0140*/  HFMA2 R2, -RZ, RZ, 0, 0 ;  /* 0x00000000ff027431 */ /* 0x001fe400000001ff */
[----:B-1----:R-:W-:-:S04]  /*0150*/  IMAD.MOV R5, RZ, RZ, -R3 ;  /* 0x000000ffff057224 */ /* 0x002fc800078e0a03 */
[----:B------:R-:W-:-:S04]  /*0160*/  IMAD R5, R5, R10, RZ ;  /* 0x0000000a05057224 */ /* 0x000fc800078e02ff */
[----:B------:R-:W-:-:S06]  /*0170*/  IMAD.HI.U32 R3, R3, R5, R2 ;  /* 0x0000000503037227 */ /* 0x000fcc00078e0002 */
[----:B------:R-:W-:-:S04]  /*0180*/  IMAD.HI.U32 R0, R3, R8, RZ ;  /* 0x0000000803007227 */ /* 0x000fc800078e00ff */
[----:B------:R-:W-:-:S04]  /*0190*/  IMAD.MOV R3, RZ, RZ, -R0 ;  /* 0x000000ffff037224 */ /* 0x000fc800078e0a00 */
[----:B------:R-:W-:-:S05]  /*01a0*/  IMAD R3, R10, R3, R8 ;  /* 0x000000030a037224 */ /* 0x000fca00078e0208 */
[----:B------:R-:W-:-:S13]  /*01b0*/  ISETP.GE.U32.AND P0, PT, R3, R10, PT ;  /* 0x0000000a0300720c */ /* 0x000fda0003f06070 */
[----:B------:R-:W-:Y:S01]  /*01c0*/  @P0 IMAD.IADD R3, R3, 0x1, -R10 ;  /* 0x0000000103030824 */ /* 0x000fe200078e0a0a */
[----:B------:R-:W-:-:S04]  /*01d0*/  @P0 IADD3 R0, PT, PT, R0, 0x1, RZ ;  /* 0x0000000100000810 */ /* 0x000fc80007ffe0ff */
[----:B------:R-:W-:-:S13]  /*01e0*/  ISETP.GE.U32.AND P1, PT, R3, R10, PT ;  /* 0x0000000a0300720c */ /* 0x000fda0003f26070 */
[----:B------:R-:W-:Y:S01]  /*01f0*/  @P1 VIADD R0, R0, 0x1 ;  /* 0x0000000100001836 */ /* 0x000fe20000000000 */
[----:B------:R-:W-:-:S04]  /*0200*/  @!P2 LOP3.LUT R0, RZ, R10, RZ, 0x33, !PT ;  /* 0x0000000aff00a212 */ /* 0x000fc800078e33ff */
[----:B------:R-:W-:Y:S01]  /*0210*/  ISETP.GT.AND P2, PT, R0, 0x1, PT ;  /* 0x000000010000780c */ /* 0x000fe20003f44270 */
[----:B------:R-:W-:-:S04]  /*0220*/  IMAD.MOV R4, RZ, RZ, -R0 ;  /* 0x000000ffff047224 */ /* 0x000fc800078e0a00 */
[----:B------:R-:W-:-:S05]  /*0230*/  IMAD R2, R10, R4, R8 ;  /* 0x000000040a027224 */ /* 0x000fca00078e0208 */
[----:B------:R-:W-:-:S03]  /*0240*/  ISETP.GT.AND P0, PT, R2, 0x1, PT ;  /* 0x000000010200780c */ /* 0x000fc60003f04270 */
[----:B------:R-:W0:Y:S01]  /*0250*/  @P2 LDC R5, c[0x0][0x3a4] ;  /* 0x0000e900ff052b82 */ /* 0x000e220000000800 */
[----:B------:R-:W-:-:S09]  /*0260*/  @P2 IMAD.MOV.U32 R4, RZ, RZ, -0x2 ;  /* 0xfffffffeff042424 */ /* 0x000fd200078e00ff */
[----:B------:R-:W-:Y:S01]  /*0270*/  @P0 IADD3 R7, PT, PT, R10, -0x3, RZ ;  /* 0xfffffffd0a070810 */ /* 0x000fe20007ffe0ff */
[----:B------:R-:W-:Y:S01]  /*0280*/  @!P0 IMAD.MOV R6, RZ, RZ, -R2 ;  /* 0x000000ffff068224 */ /* 0x000fe200078e0a02 */
[----:B------:R-:W-:Y:S02]  /*0290*/  @P0 MOV R6, 0xfffffffe ;  /* 0xfffffffe00060802 */ /* 0x000fe40000000f00 */
[C---:B0-----:R-:W-:Y:S01]  /*02a0*/  @P2 IADD3 R3, PT, PT, R5.reuse, -0x3, RZ ;  /* 0xfffffffd05032810 */ /* 0x041fe20007ffe0ff */
[----:B------:R-:W-:-:S03]  /*02b0*/  @P2 IMAD.IADD R5, R5, 0x1, -R0 ;  /* 0x0000000105052824 */ /* 0x000fc600078e0a00 */
[----:B------:R-:W-:Y:S01]  /*02c0*/  @P2 ISETP.GT.U32.AND P1, PT, R0, R3, PT ;  /* 0x000000030000220c */ /* 0x000fe20003f24070 */
[----:B------:R-:W-:-:S03]  /*02d0*/  @!P2 IMAD.MOV.U32 R3, RZ, RZ, 0x3 ;  /* 0x00000003ff03a424 */ /* 0x000fc600078e00ff */
[----:B------:R-:W-:Y:S01]  /*02e0*/  @P2 SEL R3, R5, 0x3, P1 ;  /* 0x0000000305032807 */ /* 0x000fe20000800000 */
[----:B------:R-:W-:Y:S01]  /*02f0*/  @!P0 IMAD.MOV.U32 R5, RZ, RZ, 0x3 ;  /* 0x00000003ff058424 */ /* 0x000fe200078e00ff */
[----:B------:R-:W-:Y:S02]  /*0300*/  @P0 ISETP.GT.U32.AND P1, PT, R2, R7, PT ;  /* 0x000000070200020c */ /* 0x000fe40003f24070 */
[----:B------:R-:W-:Y:S02]  /*0310*/  ISETP.GE.AND P2, PT, R4, R3, PT ;  /* 0x000000030400720c */ /* 0x000fe40003f46270 */
[----:B------:R-:W-:-:S04]  /*0320*/  @P0 IADD3 R7, PT, PT, -R2, R10, RZ ;  /* 0x0000000a02070210 */ /* 0x000fc80007ffe1ff */
[----:B------:R-:W-:-:S07]  /*0330*/  @P0 SEL R5, R7, 0x3, P1 ;  /* 0x0000000307050807 */ /* 0x000fce0000800000 */
[----:B--2---:R-:W-:Y:S05]  /*0340*/  @P2 BRA `(.L_x_46) ;  /* 0x0000000400d82947 */ /* 0x004fea0003800000 */
[----:B------:R-:W-:-:S05]  /*0350*/  VIMNMX R7, PT, PT, R2, 0x2, !PT ;  /* 0x0000000202077848 */ /* 0x000fca0007fe0100 */
[----:B------:R-:W-:Y:S02]  /*0360*/  IMAD R10, R0, R10, R7 ;  /* 0x0000000a000a7224 */ /* 0x000fe400078e0207 */
[----:B------:R-:W-:-:S05]  /*0370*/  IMAD.IADD R7, R8, 0x1, R5 ;  /* 0x0000000108077824 */ /* 0x000fca00078e0205 */
[C-C-:B------:R-:W-:Y:S02]  /*0380*/  IADD3 R11, PT, PT, R7.reuse, 0x1, -R10.reuse ;  /* 0x00000001070b7810 */ /* 0x140fe40007ffe80a */
[----:B------:R-:W-:Y:S02]  /*0390*/  LOP3.LUT R9, R7, 0x2, RZ, 0x3c, !PT ;  /* 0x0000000207097812 */ /* 0x000fe400078e3cff */
[----:B------:R-:W-:Y:S02]  /*03a0*/  ISETP.GE.U32.AND P0, PT, R11, 0x3, PT ;  /* 0x000000030b00780c */ /* 0x000fe40003f06070 */
[----:B------:R-:W-:Y:S01]  /*03b0*/  IADD3 R7, PT, PT, R8, 0x3, RZ ;  /* 0x0000000308077810 */ /* 0x000fe20007ffe0ff */
[----:B------:R-:W-:Y:S01]  /*03c0*/  IMAD.IADD R11, R9, 0x1, -R10 ;  /* 0x00000001090b7824 */ /* 0x000fe200078e0a0a */
[C---:B------:R-:W-:Y:S01]  /*03d0*/  IADD3 R8, PT, PT, R6.reuse, 0x1, RZ ;  /* 0x0000000106087810 */ /* 0x040fe20007ffe0ff */
[C---:B------:R-:W-:Y:S01]  /*03e0*/  VIADD R9, R6.reuse, 0x2 ;  /* 0x0000000206097836 */ /* 0x040fe20000000000 */
[----:B------:R-:W-:-:S02]  /*03f0*/  IADD3 R10, PT, PT, R6, 0x3, RZ ;  /* 0x00000003060a7810 */ /* 0x000fc40007ffe0ff */
[----:B------:R-:W-:-:S07]  /*0400*/  LOP3.LUT R11, R11, 0x3, RZ, 0xc0, !PT ;  /* 0x000000030b0b7812 */ /* 0x000fce00078ec0ff */
.L_x_52:
[----:B------:R-:W-:Y:S01]  /*0410*/  ISETP.GE.AND P1, PT, R6, R5, PT ;  /* 0x000000050600720c */ /* 0x000fe20003f26270 */
[----:B------:R-:W-:-:S12]  /*0420*/  BSSY.RECONVERGENT B1, `(.L_x_47) ;  /* 0x0000065000017945 */ /* 0x000fd80003800200 */
[----:B0123-5:R-:W-:Y:S05]  /*0430*/  @P1 BRA `(.L_x_48) ;  /* 0x00000004008c1947 */ /* 0x02ffea0003800000 */
[----:B------:R0:W5:Y:S01]  /*0440*/  LDG.E R21, desc[UR4][R12.64] ;  /* 0x000000040c157981 */ /* 0x000162000c1e1900 */
[----:B------:R-:W-:Y:S01]  /*0450*/  ISETP.NE.AND P1, PT, R11, RZ, PT ;  /* 0x000000ff0b00720c */ /* 0x000fe20003f25270 */
[----:B------:R-:W-:Y:S01]  /*0460*/  BSSY.RECONVERGENT B2, `(.L_x_49) ;  /* 0x000002d000027945 */ /* 0x000fe20003800200 */
[----:B------:R-:W-:-:S11]  /*0470*/  IMAD.MOV.U32 R20, RZ, RZ, R6 ;  /* 0x000000ffff147224 */ /* 0x000fd600078e0006 */
[----:B0-----:R-:W-:Y:S05]  /*0480*/  @!P1 BRA `(.L_x_50) ;  /* 0x0000000000a89947 */ /* 0x001fea0003800000 */
[----:B------:R-:W0:Y:S01]  /*0490*/  LDCU UR6, c[0x0][0x3a0] ;  /* 0x00007400ff0677ac */ /* 0x000e220008000800 */
[----:B------:R-:W1:Y:S01]  /*04a0*/  LDC.64 R16, c[0x0][0x390] ;  /* 0x0000e400ff107b82 */ /* 0x000e620000000a00 */
[----:B------:R-:W-:Y:S01]  /*04b0*/  IADD3 R19, PT, PT, R0, R4, RZ ;  /* 0x0000000400137210 */ /* 0x000fe20007ffe0ff */
[----:B------:R-:W-:-:S06]  /*04c0*/  IMAD R18, R4, 0x5, R6 ;  /* 0x0000000504127824 */ /* 0x000fcc00078e0206 */
[----:B------:R-:W2:Y:S01]  /*04d0*/  LDC.64 R14, c[0x0][0x380] ;  /* 0x0000e000ff0e7b82 */ /* 0x000ea20000000a00 */
[----:B0-----:R-:W-:Y:S02]  /*04e0*/  IMAD R23, R19, UR6, R2 ;  /* 0x0000000613177c24 */ /* 0x001fe4000f8e0202 */
[----:B------:R-:W-:-:S03]  /*04f0*/  VIADD R19, R18, 0xc ;  /* 0x0000000c12137836 */ /* 0x000fc60000000000 */
[----:B------:R-:W-:Y:S01]  /*0500*/  IADD3 R23, PT, PT, R23, R6, RZ ;  /* 0x0000000617177210 */ /* 0x000fe20007ffe0ff */
[----:B-1----:R-:W-:-:S05]  /*0510*/  IMAD.WIDE R16, R19, 0x4, R16 ;  /* 0x0000000413107825 */ /* 0x002fca00078e0210 */
[----:B------:R-:W3:Y:S01]  /*0520*/  LDG.E R20, desc[UR4][R16.64] ;  /* 0x0000000410147981 */ /* 0x000ee2000c1e1900 */
[----:B--2---:R-:W-:-:S06]  /*0530*/  IMAD.WIDE.U32 R18, R23, 0x4, R14 ;  /* 0x0000000417127825 */ /* 0x004fcc00078e000e */
[----:B------:R-:W2:Y:S01]  /*0540*/  LDG.E R18, desc[UR4][R18.64] ;  /* 0x0000000412127981 */ /* 0x000ea2000c1e1900 */
[----:B------:R-:W-:Y:S02]  /*0550*/  ISETP.NE.AND P1, PT, R11, 0x1, PT ;  /* 0x000000010b00780c */ /* 0x000fe40003f25270 */
[----:B---3--:R-:W-:-:S05]  /*0560*/  I2FP.F32.S32 R20, R20 ;  /* 0x0000001400147245 */ /* 0x008fca0000201400 */
[----:B------:R-:W-:Y:S01]  /*0570*/  FMUL R20, R20, 0.0062893079593777656555 ;  /* 0x3bce168a14147820 */ /* 0x000fe20000400000 */
[----:B--2---:R-:W-:-:S05]  /*0580*/  I2FP.F32.S32 R22, R18 ;  /* 0x0000001200167245 */ /* 0x004fca0000201400 */
[----:B-----5:R-:W-:-:S05]  /*0590*/  FFMA R21, R20, R22, R21 ;  /* 0x0000001614157223 */ /* 0x020fca0000000015 */
[----:B------:R0:W-:Y:S01]  /*05a0*/  STG.E desc[UR4][R12.64], R21 ;  /* 0x000000150c007986 */ /* 0x0001e2000c101904 */
[----:B------:R-:W-:Y:S01]  /*05b0*/  IMAD.MOV.U32 R20, RZ, RZ, R8 ;  /* 0x000000ffff147224 */ /* 0x000fe200078e0008 */
[----:B------:R-:W-:Y:S06]  /*05c0*/  @!P1 BRA `(.L_x_50) ;  /* 0x0000000000589947 */ /* 0x000fec0003800000 */
[----:B------:R-:W-:Y:S01]  /*05d0*/  IADD3 R19, PT, PT, R23, 0x1, RZ ;  /* 0x0000000117137810 */ /* 0x000fe20007ffe0ff */
[----:B------:R-:W2:Y:S04]  /*05e0*/  LDG.E R20, desc[UR4][R16.64+0x4] ;  /* 0x0000040410147981 */ /* 0x000ea8000c1e1900 */
[----:B------:R-:W-:-:S06]  /*05f0*/  IMAD.WIDE.U32 R18, R19, 0x4, R14 ;  /* 0x0000000413127825 */ /* 0x000fcc00078e000e */
[----:B------:R-:W3:Y:S01]  /*0600*/  LDG.E R18, desc[UR4][R18.64] ;  /* 0x0000000412127981 */ /* 0x000ee2000c1e1900 */
[----:B------:R-:W-:Y:S02]  /*0610*/  ISETP.NE.AND P1, PT, R11, 0x2, PT ;  /* 0x000000020b00780c */ /* 0x000fe40003f25270 */
[----:B--2---:R-:W-:-:S05]  /*0620*/  I2FP.F32.S32 R20, R20 ;  /* 0x0000001400147245 */ /* 0x004fca0000201400 */
[----:B------:R-:W-:Y:S01]  /*0630*/  FMUL R20, R20, 0.0062893079593777656555 ;  /* 0x3bce168a14147820 */ /* 0x000fe20000400000 */
[----:B---3--:R-:W-:-:S05]  /*0640*/  I2FP.F32.S32 R22, R18 ;  /* 0x0000001200167245 */ /* 0x008fca0000201400 */
[----:B0-----:R-:W-:-:S05]  /*0650*/  FFMA R21, R20, R22, R21 ;  /* 0x0000001614157223 */ /* 0x001fca0000000015 */
[----:B------:R1:W-:Y:S01]  /*0660*/  STG.E desc[UR4][R12.64], R21 ;  /* 0x000000150c007986 */ /* 0x0003e2000c101904 */
[----:B------:R-:W-:Y:S01]  /*0670*/  IMAD.MOV.U32 R20, RZ, RZ, R9 ;  /* 0x000000ffff147224 */ /* 0x000fe200078e0009 */
[----:B------:R-:W-:Y:S06]  /*0680*/  @!P1 BRA `(.L_x_50) ;  /* 0x0000000000289947 */ /* 0x000fec0003800000 */
[----:B------:R-:W-:Y:S01]  /*0690*/  IADD3 R23, PT, PT, R23, 0x2, RZ ;  /* 0x0000000217177810 */ /* 0x000fe20007ffe0ff */
[----:B------:R-:W2:Y:S04]  /*06a0*/  LDG.E R16, desc[UR4][R16.64+0x8] ;  /* 0x0000080410107981 */ /* 0x000ea8000c1e1900 */
[----:B------:R-:W-:-:S06]  /*06b0*/  IMAD.WIDE.U32 R14, R23, 0x4, R14 ;  /* 0x00000004170e7825 */ /* 0x000fcc00078e000e */
[----:B------:R-:W3:Y:S01]  /*06c0*/  LDG.E R14, desc[UR4][R14.64] ;  /* 0x000000040e0e7981 */ /* 0x000ee2000c1e1900 */
[----:B------:R-:W-:Y:S01]  /*06d0*/  IMAD.MOV.U32 R20, RZ, RZ, R10 ;  /* 0x000000ffff147224 */ /* 0x000fe200078e000a */
[----:B--2---:R-:W-:-:S05]  /*06e0*/  I2FP.F32.S32 R18, R16 ;  /* 0x0000001000127245 */ /* 0x004fca0000201400 */
[----:B------:R-:W-:Y:S01]  /*06f0*/  FMUL R18, R18, 0.0062893079593777656555 ;  /* 0x3bce168a12127820 */ /* 0x000fe20000400000 */
[----:B---3--:R-:W-:-:S05]  /*0700*/  I2FP.F32.S32 R19, R14 ;  /* 0x0000000e00137245 */ /* 0x008fca0000201400 */
[----:B-1----:R-:W-:-:S05]  /*0710*/  FFMA R21, R18, R19, R21 ;  /* 0x0000001312157223 */ /* 0x002fca0000000015 */
[----:B------:R2:W-:Y:S02]  /*0720*/  STG.E desc[UR4][R12.64], R21 ;  /* 0x000000150c007986 */ /* 0x0005e4000c101904 */
.L_x_50:
[----:B------:R-:W-:Y:S05]  /*0730*/  BSYNC.RECONVERGENT B2 ;  /* 0x0000000000027941 */ /* 0x000fea0003800200 */
.L_x_49:
[----:B------:R-:W-:Y:S05]  /*0740*/  @!P0 BRA `(.L_x_48) ;  /* 0x0000000000c88947 */ /* 0x000fea0003800000 */
[----:B------:R-:W3:Y:S01]  /*0750*/  LDCU UR6, c[0x0][0x3a0] ;  /* 0x00007400ff0677ac */ /* 0x000ee20008000800 */
[----:B------:R-:W-:Y:S01]  /*0760*/  IADD3 R23, PT, PT, R7, R20, RZ ;  /* 0x0000001407177210 */ /* 0x000fe20007ffe0ff */
[----:B------:R-:W-:Y:S02]  /*0770*/  VIADD R22, R20, 0xc ;  /* 0x0000000c14167836 */ /* 0x000fe40000000000 */
[C---:B------:R-:W-:Y:S02]  /*0780*/  IMAD R24, R4.reuse, 0x5, R20 ;  /* 0x0000000504187824 */ /* 0x040fe400078e0214 */
[----:B---3--:R-:W-:-:S07]  /*0790*/  IMAD R23, R4, UR6, R23 ;  /* 0x0000000604177c24 */ /* 0x008fce000f8e0217 */
.L_x_51:
[----:B---3--:R-:W3:Y:S01]  /*07a0*/  LDC.64 R16, c[0x0][0x390] ;  /* 0x0000e400ff107b82 */ /* 0x008ee20000000a00 */
[----:B------:R-:W-:Y:S01]  /*07b0*/  IADD3 R19, PT, PT, R24, 0xc, RZ ;  /* 0x0000000c18137810 */ /* 0x000fe20007ffe0ff */
[----:B------:R-:W-:-:S06]  /*07c0*/  VIADD R25, R23, 0xfffffffd ;  /* 0xfffffffd17197836 */ /* 0x000fcc0000000000 */
[----:B------:R-:W4:Y:S01]  /*07d0*/  LDC.64 R14, c[0x0][0x380] ;  /* 0x0000e000ff0e7b82 */ /* 0x000f220000000a00 */
[----:B---3--:R-:W-:-:S05]  /*07e0*/  IMAD.WIDE R16, R19, 0x4, R16 ;  /* 0x0000000413107825 */ /* 0x008fca00078e0210 */
[----:B------:R-:W3:Y:S01]  /*07f0*/  LDG.E R20, desc[UR4][R16.64] ;  /* 0x0000000410147981 */ /* 0x000ee2000c1e1900 */
[----:B----4-:R-:W-:-:S06]  /*0800*/  IMAD.WIDE.U32 R18, R25, 0x4, R14 ;  /* 0x0000000419127825 */ /* 0x010fcc00078e000e */
[----:B------:R-:W4:Y:S01]  /*0810*/  LDG.E R18, desc[UR4][R18.64] ;  /* 0x0000000412127981 */ /* 0x000f22000c1e1900 */
[----:B------:R-:W-:Y:S02]  /*0820*/  IADD3 R27, PT, PT, R23, -0x2, RZ ;  /* 0xfffffffe171b7810 */ /* 0x000fe40007ffe0ff */
[----:B---3--:R-:W-:-:S05]  /*0830*/  I2FP.F32.S32 R20, R20 ;  /* 0x0000001400147245 */ /* 0x008fca0000201400 */
[----:B------:R-:W-:Y:S01]  /*0840*/  FMUL R20, R20, 0.0062893079593777656555 ;  /* 0x3bce168a14147820 */ /* 0x000fe20000400000 */
[----:B----4-:R-:W-:-:S05]  /*0850*/  I2FP.F32.S32 R25, R18 ;  /* 0x0000001200197245 */ /* 0x010fca0000201400 */
[----:B-----5:R-:W-:Y:S01]  /*0860*/  FFMA R25, R20, R25, R21 ;  /* 0x0000001914197223 */ /* 0x020fe20000000015 */
[----:B012---:R-:W-:-:S04]  /*0870*/  IMAD.WIDE.U32 R20, R27, 0x4, R14 ;  /* 0x000000041b147825 */ /* 0x007fc800078e000e */
[----:B------:R0:W-:Y:S04]  /*0880*/  STG.E desc[UR4][R12.64], R25 ;  /* 0x000000190c007986 */ /* 0x0001e8000c101904 */
[----:B------:R-:W2:Y:S04]  /*0890*/  LDG.E R26, desc[UR4][R16.64+0x4] ;  /* 0x00000404101a7981 */ /* 0x000ea8000c1e1900 */
[----:B------:R-:W3:Y:S01]  /*08a0*/  LDG.E R20, desc[UR4][R20.64] ;  /* 0x0000000414147981 */ /* 0x000ee2000c1e1900 */
[----:B------:R-:W-:Y:S01]  /*08b0*/  VIADD R19, R23, 0xffffffff ;  /* 0xffffffff17137836 */ /* 0x000fe20000000000 */
[----:B--2---:R-:W-:-:S02]  /*08c0*/  I2FP.F32.S32 R26, R26 ;  /* 0x0000001a001a7245 */ /* 0x004fc40000201400 */
[----:B---3--:R-:W-:-:S03]  /*08d0*/  I2FP.F32.S32 R18, R20 ;  /* 0x0000001400127245 */ /* 0x008fc60000201400 */
[----:B------:R-:W-:-:S04]  /*08e0*/  FMUL R26, R26, 0.0062893079593777656555 ;  /* 0x3bce168a1a1a7820 */ /* 0x000fc80000400000 */
[----:B------:R-:W-:Y:S01]  /*08f0*/  FFMA R27, R26, R18, R25 ;  /* 0x000000121a1b7223 */ /* 0x000fe20000000019 */
[----:B------:R-:W-:-:S04]  /*0900*/  IMAD.WIDE.U32 R18, R19, 0x4, R14 ;  /* 0x0000000413127825 */ /* 0x000fc800078e000e */
[----:B------:R3:W-:Y:S04]  /*0910*/  STG.E desc[UR4][R12.64], R27 ;  /* 0x0000001b0c007986 */ /* 0x0007e8000c101904 */
[----:B------:R-:W2:Y:S04]  /*0920*/  LDG.E R26, desc[UR4][R16.64+0x8] ;  /* 0x00000804101a7981 */ /* 0x000ea8000c1e1900 */
[----:B------:R-:W4:Y:S01]  /*0930*/  LDG.E R18, desc[UR4][R18.64] ;  /* 0x0000000412127981 */ /* 0x000f22000c1e1900 */
[----:B------:R-:W-:Y:S01]  /*0940*/  IMAD.WIDE.U32 R14, R23, 0x4, R14 ;  /* 0x00000004170e7825 */ /* 0x000fe200078e000e */
[----:B--2---:R-:W-:-:S02]  /*0950*/  I2FP.F32.S32 R26, R26 ;  /* 0x0000001a001a7245 */ /* 0x004fc40000201400 */
[----:B----4-:R-:W-:-:S03]  /*0960*/  I2FP.F32.S32 R20, R18 ;  /* 0x0000001200147245 */ /* 0x010fc60000201400 */
[----:B------:R-:W-:-:S04]  /*0970*/  FMUL R26, R26, 0.0062893079593777656555 ;  /* 0x3bce168a1a1a7820 */ /* 0x000fc80000400000 */
[----:B0-----:R-:W-:-:S05]  /*0980*/  FFMA R25, R26, R20, R27 ;  /* 0x000000141a197223 */ /* 0x001fca000000001b */
[----:B------:R3:W-:Y:S04]  /*0990*/  STG.E desc[UR4][R12.64], R25 ;  /* 0x000000190c007986 */ /* 0x0007e8000c101904 */
[----:B------:R-:W2:Y:S04]  /*09a0*/  LDG.E R20, desc[UR4][R16.64+0xc] ;  /* 0x00000c0410147981 */ /* 0x000ea8000c1e1900 */
[----:B------:R-:W4:Y:S01]  /*09b0*/  LDG.E R14, desc[UR4][R14.64] ;  /* 0x000000040e0e7981 */ /* 0x000f22000c1e1900 */
[----:B------:R-:W-:-:S04]  /*09c0*/  IADD3 R18, PT, PT, R22, -0x8, RZ ;  /* 0xfffffff816127810 */ /* 0x000fc80007ffe0ff */
[----:B------:R-:W-:Y:S01]  /*09d0*/  ISETP.GE.AND P1, PT, R18, R5, PT ;  /* 0x000000051200720c */ /* 0x000fe20003f26270 */
[----:B------:R-:W-:Y:S01]  /*09e0*/  VIADD R22, R22, 0x4 ;  /* 0x0000000416167836 */ /* 0x000fe20000000000 */
[----:B------:R-:W-:Y:S01]  /*09f0*/  IADD3 R24, PT, PT, R24, 0x4, RZ ;  /* 0x0000000418187810 */ /* 0x000fe20007ffe0ff */
[----:B------:R-:W-:Y:S01]  /*0a00*/  VIADD R23, R23, 0x4 ;  /* 0x0000000417177836 */ /* 0x000fe20000000000 */
[----:B--2---:R-:W-:Y:S02]  /*0a10*/  I2FP.F32.S32 R20, R20 ;  /* 0x0000001400147245 */ /* 0x004fe40000201400 */
[----:B----4-:R-:W-:-:S03]  /*0a20*/  I2FP.F32.S32 R21, R14 ;  /* 0x0000000e00157245 */ /* 0x010fc60000201400 */
[----:B------:R-:W-:-:S04]  /*0a30*/  FMUL R20, R20, 0.0062893079593777656555 ;  /* 0x3bce168a14147820 */ /* 0x000fc80000400000 */
[----:B------:R-:W-:-:S05]  /*0a40*/  FFMA R21, R20, R21, R25 ;  /* 0x0000001514157223 */ /* 0x000fca0000000019 */
[----:B------:R3:W-:Y:S01]  /*0a50*/  STG.E desc[UR4][R12.64], R21 ;  /* 0x000000150c007986 */ /* 0x0007e2000c101904 */
[----:B------:R-:W-:Y:S05]  /*0a60*/  @!P1 BRA `(.L_x_51) ;  /* 0xfffffffc004c9947 */ /* 0x000fea000383ffff */
.L_x_48:
[----:B------:R-:W-:Y:S05]  /*0a70*/  BSYNC.RECONVERGENT B1 ;  /* 0x0000000000017941 */ /* 0x000fea0003800200 */
.L_x_47:
[----:B------:R-:W-:-:S04]  /*0a80*/  IADD3 R4, PT, PT, R4, 0x1, RZ ;  /* 0x0000000104047810 */ /* 0x000fc80007ffe0ff */
[----:B------:R-:W-:-:S13]  /*0a90*/  ISETP.GE.AND P1, PT, R4, R3, PT ;  /* 0x000000030400720c */ /* 0x000fda0003f26270 */
[----:B------:R-:W-:Y:S05]  /*0aa0*/  @!P1 BRA `(.L_x_52) ;  /* 0xfffffff800589947 */ /* 0x000fea000383ffff */
.L_x_46:
[----:B------:R-:W-:Y:S05]  /*0ab0*/  BSYNC.RECONVERGENT B0 ;  /* 0x0000000000007941 */ /* 0x000fea0003800200 */
.L_x_45:
[----:B------:R-:W4:Y:S02]  /*0ac0*/  LDG.E R0, desc[UR4][R12.64] ;  /* 0x000000040c007981 */ /* 0x000f24000c1e1900 */
[----:B----4-:R-:W4:Y:S02]  /*0ad0*/  F2I.TRUNC.NTZ R0, R0 ;  /* 0x0000000000007305 */ /* 0x010f24000020f100 */
[----:B----4-:R-:W-:-:S05]  /*0ae0*/  I2FP.F32.S32 R3, R0 ;  /* 0x0000000000037245 */ /* 0x010fca0000201400 */
[----:B------:R-:W-:Y:S01]  /*0af0*/  STG.E desc[UR4][R12.64], R3 ;  /* 0x000000030c007986 */ /* 0x000fe2000c101904 */
[----:B------:R-:W-:Y:S05]  /*0b00*/  EXIT ;  /* 0x000000000000794d */ /* 0x000fea0003800000 */
.L_x_53:
        /* <DEDUP_REMOVED lines=15> */
.L_x_67:


//--------------------- .text._Z16reciprocalKernelPfj --------------------------
	.section	.text._Z16reciprocalKernelPfj,"ax",@progbits
	.align	128
        .global         _Z16reciprocalKernelPfj
        .type           _Z16reciprocalKernelPfj,@function
        .size           _Z16reciprocalKernelPfj,(.L_x_64 - _Z16reciprocalKernelPfj)
        .other          _Z16reciprocalKernelPfj,@"STO_CUDA_ENTRY STV_DEFAULT"
_Z16reciprocalKernelPfj:
.text._Z16reciprocalKernelPfj:
[----:B------:R-:W-:Y:S01]  /*0000*/  LDC R1, c[0x0][0x37c] ;  /* 0x0000df00ff017b82 */ /* 0x000fe20000000800 */
[----:B------:R-:W0:Y:S07]  /*0010*/  S2R R0, SR_TID.X ;  /* 0x0000000000007919 */ /* 0x000e2e0000002100 */
[----:B------:R-:W0:Y:S01]  /*0020*/  S2UR UR4, SR_CTAID.X ;  /* 0x00000000000479c3 */ /* 0x000e220000002500 */
[----:B------:R-:W1:Y:S07]  /*0030*/  LDCU UR5, c[0x0][0x388] ;  /* 0x00007100ff0577ac */ /* 0x000e6e0008000800 */
[----:B------:R-:W0:Y:S02]  /*0040*/  LDC R3, c[0x0][0x360] ;  /* 0x0000d800ff037b82 */ /* 0x000e240000000800 */
[----:B0-----:R-:W-:-:S05]  /*0050*/  IMAD R3, R3, UR4, R0 ;  /* 0x0000000403037c24 */ /* 0x001fca000f8e0200 */
[----:B-1----:R-:W-:-:S13]  /*0060*/  ISETP.GE.U32.AND P0, PT, R3, UR5, PT ;  /* 0x0000000503007c0c */ /* 0x002fda000bf06070 */
[----:B------:R-:W-:Y:S05]  /*0070*/  @P0 EXIT ;  /* 0x000000000000094d */ /* 0x000fea0003800000 */
[----:B------:R-:W0:Y:S01]  /*0080*/  LDC.64 R4, c[0x0][0x380] ;  /* 0x0000e000ff047b82 */ /* 0x000e220000000a00 */
[----:B------:R-:W1:Y:S01]  /*0090*/  LDCU.64 UR4, c[0x0][0x358] ;  /* 0x00006b00ff0477ac */ /* 0x000e620008000a00 */
[----:B0-----:R-:W-:-:S05]  /*00a0*/  IMAD.WIDE.U32 R4, R3, 0x4, R4 ;  /* 0x0000000403047825 */ /* 0x001fca00078e0004 */
[----:B-1----:R-:W2:Y:S01]  /*00b0*/  LDG.E R0, desc[UR4][R4.64] ;  /* 0x0000000404007981 */ /* 0x002ea2000c1e1900 */
[----:B------:R-:W-:Y:S01]  /*00c0*/  BSSY.RECONVERGENT B0, `(.L_x_54) ;  /* 0x000000c000007945 */ /* 0x000fe20003800200 */
[----:B--2---:R-:W-:-:S05]  /*00d0*/  VIADD R2, R0, 0x1800000 ;  /* 0x0180000000027836 */ /* 0x004fca0000000000 */
[----:B------:R-:W-:-:S04]  /*00e0*/  LOP3.LUT R2, R2, 0x7f800000, RZ, 0xc0, !PT ;  /* 0x7f80000002027812 */ /* 0x000fc800078ec0ff */
[----:B------:R-:W-:-:S13]  /*00f0*/  ISETP.GT.U32.AND P0, PT, R2, 0x1ffffff, PT ;  /* 0x01ffffff0200780c */ /* 0x000fda0003f04070 */
[----:B------:R-:W-:Y:S05]  /*0100*/  @P0 BRA `(.L_x_55) ;  /* 0x00000000000c0947 */ /* 0x000fea0003800000 */
[----:B------:R-:W-:-:S07]  /*0110*/  MOV R6, 0x130 ;  /* 0x0000013000067802 */ /* 0x000fce0000000f00 */
[----:B------:R-:W-:Y:S05]  /*0120*/  CALL.REL.NOINC `($__internal_1_$__cuda_sm20_rcp_rn_f32_slowpath) ;  /* 0x0000000000207944 */ /* 0x000fea0003c00000 */
[----:B------:R-:W-:Y:S05]  /*0130*/  BRA `(.L_x_56) ;  /* 0x0000000000107947 */ /* 0x000fea0003800000 */
.L_x_55:
[----:B------:R-:W0:Y:S02]  /*0140*/  MUFU.RCP R3, R0 ;  /* 0x0000000000037308 */ /* 0x000e240000001000 */
[----:B0-----:R-:W-:-:S04]  /*0150*/  FFMA R2, R0, R3, -1 ;  /* 0xbf80000000027423 */ /* 0x001fc80000000003 */
[----:B------:R-:W-:-:S04]  /*0160*/  FADD.FTZ R2, -R2, -RZ ;  /* 0x800000ff02027221 */ /* 0x000fc80000010100 */
[----:B------:R-:W-:-:S07]  /*0170*/  FFMA R3, R3, R2, R3 ;  /* 0x0000000203037223 */ /* 0x000fce0000000003 */
.L_x_56:
[----:B------:R-:W-:Y:S05]  /*0180*/  BSYNC.RECONVERGENT B0 ;  /* 0x0000000000007941 */ /* 0x000fea0003800200 */
.L_x_54:
[----:B------:R-:W-:Y:S01]  /*0190*/  STG.E desc[UR4][R4.64], R3 ;  /* 0x0000000304007986 */ /* 0x000fe2000c101904 */
[----:B------:R-:W-:Y:S05]  /*01a0*/  EXIT ;  /* 0x000000000000794d */ /* 0x000fea0003800000 */
        .weak           $__internal_1_$__cuda_sm20_rcp_rn_f32_slowpath
        .type           $__internal_1_$__cuda_sm20_rcp_rn_f32_slowpath,@function
        .size           $__internal_1_$__cuda_sm20_rcp_rn_f32_slowpath,(.L_x_64 - $__internal_1_$__cuda_sm20_rcp_rn_f32_slowpath)
$__internal_1_$__cuda_sm20_rcp_rn_f32_slowpath:
[----:B------:R-:W-:Y:S01]  /*01b0*/  IMAD.SHL.U32 R2, R0, 0x2, RZ ;  /* 0x0000000200027824 */ /* 0x000fe200078e00ff */
[----:B------:R-:W-:Y:S04]  /*01c0*/  BSSY.RECONVERGENT B1, `(.L_x_57) ;  /* 0x0000030000017945 */ /* 0x000fe80003800200 */
[----:B------:R-:W-:-:S04]  /*01d0*/  SHF.R.U32.HI R2, RZ, 0x18, R2 ;  /* 0x00000018ff027819 */ /* 0x000fc80000011602 */
[----:B------:R-:W-:-:S13]  /*01e0*/  ISETP.NE.U32.AND P0, PT, R2, RZ, PT ;  /* 0x000000ff0200720c */ /* 0x000fda0003f05070 */
[----:B------:R-:W-:Y:S05]  /*01f0*/  @P0 BRA `(.L_x_58) ;  /* 0x0000000000280947 */ /* 0x000fea0003800000 */
[----:B------:R-:W-:-:S05]  /*0200*/  IMAD.SHL.U32 R2, R0, 0x2, RZ ;  /* 0x0000000200027824 */ /* 0x000fca00078e00ff */
[----:B------:R-:W-:-:S13]  /*0210*/  ISETP.NE.AND P0, PT, R2, RZ, PT ;  /* 0x000000ff0200720c */ /* 0x000fda0003f05270 */
[----:B------:R-:W-:Y:S01]  /*0220*/  @P0 FFMA R7, R0, 1.84467440737095516160e+19, RZ ;  /* 0x5f80000000070823 */ /* 0x000fe200000000ff */
[----:B------:R-:W-:Y:S08]  /*0230*/  @!P0 MUFU.RCP R3, R0 ;  /* 0x0000000000038308 */ /* 0x000ff00000001000 */
[----:B------:R-:W0:Y:S02]  /*0240*/  @P0 MUFU.RCP R2, R7 ;  /* 0x0000000700020308 */ /* 0x000e240000001000 */
[----:B0-----:R-:W-:-:S04]  /*0250*/  @P0 FFMA R8, R7, R2, -1 ;  /* 0xbf80000007080423 */ /* 0x001fc80000000002 */
[----:B------:R-:W-:-:S04]  /*0260*/  @P0 FADD.FTZ R9, -R8, -RZ ;  /* 0x800000ff08090221 */ /* 0x000fc80000010100 */
[----:B------:R-:W-:-:S04]  /*0270*/  @P0 FFMA R2, R2, R9, R2 ;  /* 0x0000000902020223 */ /* 0x000fc80000000002 */
[----:B------:R-:W-:Y:S01]  /*0280*/  @P0 FFMA R3, R2, 1.84467440737095516160e+19, RZ ;  /* 0x5f80000002030823 */ /* 0x000fe200000000ff */
[----:B------:R-:W-:Y:S06]  /*0290*/  BRA `(.L_x_59) ;  /* 0x0000000000887947 */ /* 0x000fec0003800000 */
.L_x_58:
[----:B------:R-:W-:-:S05]  /*02a0*/  VIADD R3, R2, 0xffffff03 ;  /* 0xffffff0302037836 */ /* 0x000fca0000000000 */
[----:B------:R-:W-:-:S13]  /*02b0*/  ISETP.GT.U32.AND P0, PT, R3, 0x1, PT ;  /* 0x000000010300780c */ /* 0x000fda0003f04070 */
[----:B------:R-:W-:Y:S05]  /*02c0*/  @P0 BRA `(.L_x_60) ;  /* 0x0000000000780947 */ /* 0x000fea0003800000 */
[----:B------:R-:W-:Y:S01]  /*02d0*/  LOP3.LUT R7, R0, 0x7fffff, RZ, 0xc0, !PT ;  /* 0x007fffff00077812 */ /* 0x000fe200078ec0ff */
[----:B------:R-:W-:-:S03]  /*02e0*/  IMAD.MOV.U32 R12, RZ, RZ, 0x3 ;  /* 0x00000003ff0c7424 */ /* 0x000fc600078e00ff */
[----:B------:R-:W-:Y:S02]  /*02f0*/  LOP3.LUT R7, R7, 0x3f800000, RZ, 0xfc, !PT ;  /* 0x3f80000007077812 */ /* 0x000fe400078efcff */
[----:B------:R-:W-:Y:S02]  /*0300*/  SHF.L.U32 R11, R12, R3, RZ ;  /* 0x000000030c0b7219 */ /* 0x000fe400000006ff */
[----:B------:R-:W0:Y:S02]  /*0310*/  MUFU.RCP R8, R7 ;  /* 0x0000000700087308 */ /* 0x000e240000001000 */
[----:B0-----:R-:W-:-:S04]  /*0320*/  FFMA R9, R7, R8, -1 ;  /* 0xbf80000007097423 */ /* 0x001fc80000000008 */
[----:B------:R-:W-:-:S04]  /*0330*/  FADD.FTZ R9, -R9, -RZ ;  /* 0x800000ff09097221 */ /* 0x000fc80000010100 */
[CCC-:B------:R-:W-:Y:S01]  /*0340*/  FFMA.RM R10, R8.reuse, R9.reuse, R8.reuse ;  /* 0x00000009080a7223 */ /* 0x1c0fe20000004008 */
[----:B------:R-:W-:-:S04]  /*0350*/  FFMA.RP R9, R8, R9, R8 ;  /* 0x0000000908097223 */ /* 0x000fc80000008008 */
[C---:B------:R-:W-:Y:S02]  /*0360*/  LOP3.LUT R8, R10.reuse, 0x7fffff, RZ, 0xc0, !PT ;  /* 0x007fffff0a087812 */ /* 0x040fe400078ec0ff */
[----:B------:R-:W-:Y:S02]  /*0370*/  FSETP.NEU.FTZ.AND P0, PT, R10, R9, PT ;  /* 0x000000090a00720b */ /* 0x000fe40003f1d000 */
[----:B------:R-:W-:Y:S02]  /*0380*/  LOP3.LUT R8, R8, 0x800000, RZ, 0xfc, !PT ;  /* 0x0080000008087812 */ /* 0x000fe400078efcff */
[----:B------:R-:W-:Y:S02]  /*0390*/  SEL R9, RZ, 0xffffffff, !P0 ;  /* 0xffffffffff097807 */ /* 0x000fe40004000000 */
[----:B------:R-:W-:-:S03]  /*03a0*/  LOP3.LUT R10, R11, R8, RZ, 0xc0, !PT ;  /* 0x000000080b0a7212 */ /* 0x000fc600078ec0ff */
[----:B------:R-:W-:Y:S01]  /*03b0*/  IMAD.MOV R9, RZ, RZ, -R9 ;  /* 0x000000ffff097224 */ /* 0x000fe200078e0a09 */
[----:B------:R-:W-:-:S04]  /*03c0*/  SHF.R.U32.HI R10, RZ, R3, R10 ;  /* 0x00000003ff0a7219 */ /* 0x000fc8000001160a */
[----:B------:R-:W-:Y:S02]  /*03d0*/  LOP3.LUT P1, RZ, R9, R3, R8, 0xf8, !PT ;  /* 0x0000000309ff7212 */ /* 0x000fe4000782f808 */
[C---:B------:R-:W-:Y:S02]  /*03e0*/  LOP3.LUT P0, RZ, R10.reuse, 0x1, RZ, 0xc0, !PT ;  /* 0x000000010aff7812 */ /* 0x040fe4000780c0ff */
[----:B------:R-:W-:-:S04]  /*03f0*/  LOP3.LUT P2, RZ, R10, 0x2, RZ, 0xc0, !PT ;  /* 0x000000020aff7812 */ /* 0x000fc8000784c0ff */
[----:B------:R-:W-:Y:S02]  /*0400*/  PLOP3.LUT P0, PT, P0, P1, P2, 0xe0, 0x0 ;  /* 0x000000000000781c */ /* 0x000fe40000703c20 */
[----:B------:R-:W-:Y:S02]  /*0410*/  LOP3.LUT P1, RZ, R0, 0x7fffff, RZ, 0xc0, !PT ;  /* 0x007fffff00ff7812 */ /* 0x000fe4000782c0ff */
[----:B------:R-:W-:-:S05]  /*0420*/  SEL R3, RZ, 0x1, !P0 ;  /* 0x00000001ff037807 */ /* 0x000fca0004000000 */
[----:B------:R-:W-:-:S05]  /*0430*/  IMAD.MOV R3, RZ, RZ, -R3 ;  /* 0x000000ffff037224 */ /* 0x000fca00078e0a03 */
[----:B------:R-:W-:Y:S01]  /*0440*/  ISETP.GE.AND P0, PT, R3, RZ, PT ;  /* 0x000000ff0300720c */ /* 0x000fe20003f06270 */
[----:B------:R-:W-:-:S05]  /*0450*/  VIADD R3, R2, 0xffffff04 ;  /* 0xffffff0402037836 */ /* 0x000fca0000000000 */
[----:B------:R-:W-:-:S07]  /*0460*/  SHF.R.U32.HI R3, RZ, R3, R8 ;  /* 0x00000003ff037219 */ /* 0x000fce0000011608 */
[----:B------:R-:W-:-:S04]  /*0470*/  @!P0 VIADD R3, R3, 0x1 ;  /* 0x0000000103038836 */ /* 0x000fc80000000000 */
[----:B------:R-:W-:-:S05]  /*0480*/  @!P1 IMAD.SHL.U32 R3, R3, 0x2, RZ ;  /* 0x0000000203039824 */ /* 0x000fca00078e00ff */
[----:B------:R-:W-:Y:S01]  /*0490*/  LOP3.LUT R3, R3, 0x80000000, R0, 0xf8, !PT ;  /* 0x8000000003037812 */ /* 0x000fe200078ef800 */
[----:B------:R-:W-:Y:S06]  /*04a0*/  BRA `(.L_x_59) ;  /* 0x0000000000047947 */ /* 0x000fec0003800000 */
.L_x_60:
[----:B------:R0:W1:Y:S02]  /*04b0*/  MUFU.RCP R3, R0 ;  /* 0x0000000000037308 */ /* 0x0000640000001000 */
.L_x_59:
[----:B------:R-:W-:Y:S05]  /*04c0*/  BSYNC.RECONVERGENT B1 ;  /* 0x0000000000017941 */ /* 0x000fea0003800200 */
.L_x_57:
[----:B------:R-:W-:-:S04]  /*04d0*/  IMAD.MOV.U32 R7, RZ, RZ, 0x0 ;  /* 0x00000000ff077424 */ /* 0x000fc800078e00ff */
[----:B01----:R-:W-:Y:S05]  /*04e0*/  RET.REL.NODEC R6 `(_Z16reciprocalKernelPfj) ;  /* 0xfffffff806c47950 */ /* 0x003fea0003c3ffff */
.L_x_61:
        /* <DEDUP_REMOVED lines=9> */
.L_x_64:


//--------------------- .nv.shared.reserved.0     --------------------------
	.section	.nv.shared.reserved.0,"aw",@nobits
	.weak		__nv_reservedSMEM_offset_0_alias
	.size		__nv_reservedSMEM_offset_0_alias, 0, 64
	.other		__nv_reservedSMEM_offset_0_alias,@"STO_CUDA_RESERVED_SHARED STV_DEFAULT"
__nv_reservedSMEM_offset_0_alias:
	.zero		0
	.zero		64


//--------------------- .nv.constant0._Z18minmaxfilterKernelPfPim --------------------------
	.section	.nv.constant0._Z18minmaxfilterKernelPfPim,"a",@progbits
	.sectionflags	@""
	.align	4
.nv.constant0._Z18minmaxfilterKernelPfPim:
	.zero		920


//--------------------- .nv.constant0._Z14gradientKernelPfS_PiS0_mjj --------------------------
	.section	.nv.constant0._Z14gradientKernelPfS_PiS0_mjj,"a",@progbits
	.sectionflags	@""
	.align	4
.nv.constant0._Z14gradientKernelPfS_PiS0_mjj:
	.zero		944


//--------------------- .nv.constant0._Z15smoothingKernelPiPfS_mjj --------------------------
	.section	.nv.constant0._Z15smoothingKernelPiPfS_mjj,"a",@progbits
	.sectionflags	@""
	.align	4
.nv.constant0._Z15smoothingKernelPiPfS_mjj:
	.zero		936


//--------------------- .nv.constant0._Z16reciprocalKernelPfj --------------------------
	.section	.nv.constant0._Z16reciprocalKernelPfj,"a",@progbits
	.sectionflags	@""
	.align	4
.nv.constant0._Z16reciprocalKernelPfj:
	.zero		908


//--------------------- SYMBOLS --------------------------

	.type		.nv.reservedSmem.offset0,@object
	.size		.nv.reservedSmem.offset0,0x4
